// auto-generated by cutlass_sweep.gemm — config: {"arch": "sm_90", "cluster_m": 2, "cluster_n": 1, "dtype": "bf16", "dtype_b": "bf16", "layout": "nt", "stages": 0, "tile_k": 32, "tile_m": 256, "tile_n": 256}
#include "cutlass/cutlass.h"
#include "cutlass/gemm/collective/collective_builder.hpp"
#include "cutlass/gemm/device/gemm_universal_adapter.h"
#include "cutlass/gemm/kernel/gemm_universal.hpp"
#include "cutlass/epilogue/collective/collective_builder.hpp"

using ElemA = cutlass::bfloat16_t;
using ElemB = cutlass::bfloat16_t;
using ElemCD = cutlass::bfloat16_t;
using Acc  = float;
using TileShape    = cute::Shape<cute::_256, cute::_256, cute::_32>;
using ClusterShape = cute::Shape<cute::_2, cute::_1, cute::_1>;

using CollectiveEpilogue = typename cutlass::epilogue::collective::CollectiveBuilder<
    cutlass::arch::Sm90, cutlass::arch::OpClassTensorOp,
    TileShape, ClusterShape,
    cutlass::epilogue::collective::EpilogueTileAuto,
    Acc, Acc,
    ElemCD, cutlass::layout::RowMajor, 128 / cutlass::sizeof_bits<ElemCD>::value,
    ElemCD, cutlass::layout::RowMajor, 128 / cutlass::sizeof_bits<ElemCD>::value,
    cutlass::epilogue::collective::EpilogueScheduleAuto
  >::CollectiveOp;

using CollectiveMainloop = typename cutlass::gemm::collective::CollectiveBuilder<
    cutlass::arch::Sm90, cutlass::arch::OpClassTensorOp,
    ElemA, cutlass::layout::RowMajor, 128 / cutlass::sizeof_bits<ElemA>::value,
    ElemB, cutlass::layout::ColumnMajor, 128 / cutlass::sizeof_bits<ElemB>::value,
    Acc,
    TileShape, ClusterShape,
    cutlass::gemm::collective::StageCountAutoCarveout<static_cast<int>(sizeof(typename CollectiveEpilogue::SharedStorage))>,
    cutlass::gemm::collective::KernelScheduleAuto
  >::CollectiveOp;

using GemmKernel = cutlass::gemm::kernel::GemmUniversal<
    cute::Shape<int,int,int,int>,
    CollectiveMainloop,
    CollectiveEpilogue
>;
using Gemm = cutlass::gemm::device::GemmUniversalAdapter<GemmKernel>;

// Force the device kernel symbol into the cubin without needing a host main.
auto* _anchor = &cutlass::device_kernel<GemmKernel>;


// ===== COMPILED SASS (sm_90a) =====

	.target	sm_90a

	.elftype	@"ET_EXEC"


//--------------------- .note.nv.tkinfo           --------------------------
	.section	.note.nv.tkinfo,"",@"SHT_NOTE"
	.sectionflags	@"SHF_NOTE_NV_TKINFO"
	.tkinfo
        /*0018*/ 	.word	0x00000002
        /*0030*/ 	.string	""
        /*0030*/ 	.string	"ptxas"
        /*0030*/ 	.string	"Cuda compilation tools, release 13.0, V13.0.88"
        /*0030*/ 	.string	"Build cuda_13.0.r13.0/compiler.36424714_0"
        /*0030*/ 	.string	"-arch sm_90a -m 64 "



//--------------------- .note.nv.cuinfo           --------------------------
	.section	.note.nv.cuinfo,"",@"SHT_NOTE"
	.sectionflags	@"SHF_NOTE_NV_CUINFO"
        /*0018*/ 	.short	0x0002
        /*001a*/ 	.short	0x005a
        /*001c*/ 	.short	0x0082
	.zero		2


//--------------------- .nv.info                  --------------------------
	.section	.nv.info,"",@"SHT_CUDA_INFO"
	.align	4


	//----- nvinfo : EIATTR_REGCOUNT
	.align		4
        /*0000*/ 	.byte	0x04, 0x2f
        /*0002*/ 	.short	(.L_15 - .L_14)
	.align		4
.L_14:
        /*0004*/ 	.word	index@(_ZN7cutlass13device_kernelINS_4gemm6kernel13GemmUniversalIN4cute5tupleIJiiiiEEENS1_10collective13CollectiveMmaINS1_34MainloopSm90TmaGmmaWarpSpecializedILi7ENS5_IJNS4_1CILi2EEENSA_ILi1EEESC_EEENS1_35KernelTmaWarpSpecializedCooperativeEEENS5_IJNSA_ILi256EEESG_NSA_ILi32EEEEEENS_10bfloat16_tENS5_IJlSC_lEEESJ_SK_NS4_8TiledMMAINS4_8MMA_AtomIJNS4_4SM904GMMA28MMA_64x256x16_F32BF16BF16_SSILNSO_5MajorE0ELSQ_0ELNSO_7ScaleInE1ELSR_1EEEEEENS4_6LayoutISD_NS5_IJSC_NSA_ILi0EEESV_EEEEENS5_IJNS4_10UnderscoreESY_SY_EEEEENS4_13SM90_TMA_LOADENS4_14ComposedLayoutINS4_7SwizzleILi2ELi4ELi3EEENS4_18smem_ptr_flag_bitsILi16EEENSU_INS5_IJNSA_ILi8EEESH_EEENS5_IJSH_SC_EEEEEEEvNS4_8identityENS4_23SM90_TMA_LOAD_MULTICASTES1B_vS1C_EENS_8epilogue10collective6detail29Sm90TmaWarpSpecializedAdapterINS1G_15DefaultEpilogueISJ_SK_SK_NS1F_6thread17LinearCombinationISJ_Li1EffLNS1K_9ScaleType4KindE0ELNS_15FloatRoundStyleE2ESJ_EENS1_15EpilogueDefaultEEEEEvvEEEEvNT_6ParamsE)
        /*0008*/ 	.word	0x000000a8


	//----- nvinfo : EIATTR_FRAME_SIZE
	.align		4
.L_15:
        /*000c*/ 	.byte	0x04, 0x11
        /*000e*/ 	.short	(.L_17 - .L_16)
	.align		4
.L_16:
        /*0010*/ 	.word	index@(_ZN7cutlass13device_kernelINS_4gemm6kernel13GemmUniversalIN4cute5tupleIJiiiiEEENS1_10collective13CollectiveMmaINS1_34MainloopSm90TmaGmmaWarpSpecializedILi7ENS5_IJNS4_1CILi2EEENSA_ILi1EEESC_EEENS1_35KernelTmaWarpSpecializedCooperativeEEENS5_IJNSA_ILi256EEESG_NSA_ILi32EEEEEENS_10bfloat16_tENS5_IJlSC_lEEESJ_SK_NS4_8TiledMMAINS4_8MMA_AtomIJNS4_4SM904GMMA28MMA_64x256x16_F32BF16BF16_SSILNSO_5MajorE0ELSQ_0ELNSO_7ScaleInE1ELSR_1EEEEEENS4_6LayoutISD_NS5_IJSC_NSA_ILi0EEESV_EEEEENS5_IJNS4_10UnderscoreESY_SY_EEEEENS4_13SM90_TMA_LOADENS4_14ComposedLayoutINS4_7SwizzleILi2ELi4ELi3EEENS4_18smem_ptr_flag_bitsILi16EEENSU_INS5_IJNSA_ILi8EEESH_EEENS5_IJSH_SC_EEEEEEEvNS4_8identityENS4_23SM90_TMA_LOAD_MULTICASTES1B_vS1C_EENS_8epilogue10collective6detail29Sm90TmaWarpSpecializedAdapterINS1G_15DefaultEpilogueISJ_SK_SK_NS1F_6thread17LinearCombinationISJ_Li1EffLNS1K_9ScaleType4KindE0ELNS_15FloatRoundStyleE2ESJ_EENS1_15EpilogueDefaultEEEEEvvEEEEvNT_6ParamsE)
        /*0014*/ 	.word	0x000004c0


	//----- nvinfo : EIATTR_MIN_STACK_SIZE
	.align		4
.L_17:
        /*0018*/ 	.byte	0x04, 0x12
        /*001a*/ 	.short	(.L_19 - .L_18)
	.align		4
.L_18:
        /*001c*/ 	.word	index@(_ZN7cutlass13device_kernelINS_4gemm6kernel13GemmUniversalIN4cute5tupleIJiiiiEEENS1_10collective13CollectiveMmaINS1_34MainloopSm90TmaGmmaWarpSpecializedILi7ENS5_IJNS4_1CILi2EEENSA_ILi1EEESC_EEENS1_35KernelTmaWarpSpecializedCooperativeEEENS5_IJNSA_ILi256EEESG_NSA_ILi32EEEEEENS_10bfloat16_tENS5_IJlSC_lEEESJ_SK_NS4_8TiledMMAINS4_8MMA_AtomIJNS4_4SM904GMMA28MMA_64x256x16_F32BF16BF16_SSILNSO_5MajorE0ELSQ_0ELNSO_7ScaleInE1ELSR_1EEEEEENS4_6LayoutISD_NS5_IJSC_NSA_ILi0EEESV_EEEEENS5_IJNS4_10UnderscoreESY_SY_EEEEENS4_13SM90_TMA_LOADENS4_14ComposedLayoutINS4_7SwizzleILi2ELi4ELi3EEENS4_18smem_ptr_flag_bitsILi16EEENSU_INS5_IJNSA_ILi8EEESH_EEENS5_IJSH_SC_EEEEEEEvNS4_8identityENS4_23SM90_TMA_LOAD_MULTICASTES1B_vS1C_EENS_8epilogue10collective6detail29Sm90TmaWarpSpecializedAdapterINS1G_15DefaultEpilogueISJ_SK_SK_NS1F_6thread17LinearCombinationISJ_Li1EffLNS1K_9ScaleType4KindE0ELNS_15FloatRoundStyleE2ESJ_EENS1_15EpilogueDefaultEEEEEvvEEEEvNT_6ParamsE)
        /*0020*/ 	.word	0x000004c0
.L_19:


//--------------------- .nv.compat                --------------------------
	.section	.nv.compat,"",@"SHT_CUDA_COMPAT_INFO"
	.align	4
        /*0000*/ 	.byte	0x02, 0x09, 0x01, 0x00, 0x02, 0x02, 0x04, 0x00, 0x02, 0x05, 0x05, 0x00, 0x03, 0x07, 0x01, 0x01
        /*0010*/ 	.byte	0x02, 0x03, 0x01, 0x00, 0x02, 0x06, 0x01, 0x00, 0x04, 0x0b, 0x08, 0x00, 0x00, 0x00, 0x00, 0x00
        /*0020*/ 	.byte	0x00, 0x00, 0x00, 0x00


//--------------------- .nv.info._ZN7cutlass13device_kernelINS_4gemm6kernel13GemmUniversalIN4cute5tupleIJiiiiEEENS1_10collective13CollectiveMmaINS1_34MainloopSm90TmaGmmaWarpSpecializedILi7ENS5_IJNS4_1CILi2EEENSA_ILi1EEESC_EEENS1_35KernelTmaWarpSpecializedCooperativeEEENS5_IJNSA_ILi256EEESG_NSA_ILi32EEEEEENS_10bfloat16_tENS5_IJlSC_lEEESJ_SK_NS4_8TiledMMAINS4_8MMA_AtomIJNS4_4SM904GMMA28MMA_64x256x16_F32BF16BF16_SSILNSO_5MajorE0ELSQ_0ELNSO_7ScaleInE1ELSR_1EEEEEENS4_6LayoutISD_NS5_IJSC_NSA_ILi0EEESV_EEEEENS5_IJNS4_10UnderscoreESY_SY_EEEEENS4_13SM90_TMA_LOADENS4_14ComposedLayoutINS4_7SwizzleILi2ELi4ELi3EEENS4_18smem_ptr_flag_bitsILi16EEENSU_INS5_IJNSA_ILi8EEESH_EEENS5_IJSH_SC_EEEEEEEvNS4_8identityENS4_23SM90_TMA_LOAD_MULTICASTES1B_vS1C_EENS_8epilogue10collective6detail29Sm90TmaWarpSpecializedAdapterINS1G_15DefaultEpilogueISJ_SK_SK_NS1F_6thread17LinearCombinationISJ_Li1EffLNS1K_9ScaleType4KindE0ELNS_15FloatRoundStyleE2ESJ_EENS1_15EpilogueDefaultEEEEEvvEEEEvNT_6ParamsE --------------------------
	.section	.nv.info._ZN7cutlass13device_kernelINS_4gemm6kernel13GemmUniversalIN4cute5tupleIJiiiiEEENS1_10collective13CollectiveMmaINS1_34MainloopSm90TmaGmmaWarpSpecializedILi7ENS5_IJNS4_1CILi2EEENSA_ILi1EEESC_EEENS1_35KernelTmaWarpSpecializedCooperativeEEENS5_IJNSA_ILi256EEESG_NSA_ILi32EEEEEENS_10bfloat16_tENS5_IJlSC_lEEESJ_SK_NS4_8TiledMMAINS4_8MMA_AtomIJNS4_4SM904GMMA28MMA_64x256x16_F32BF16BF16_SSILNSO_5MajorE0ELSQ_0ELNSO_7ScaleInE1ELSR_1EEEEEENS4_6LayoutISD_NS5_IJSC_NSA_ILi0EEESV_EEEEENS5_IJNS4_10UnderscoreESY_SY_EEEEENS4_13SM90_TMA_LOADENS4_14ComposedLayoutINS4_7SwizzleILi2ELi4ELi3EEENS4_18smem_ptr_flag_bitsILi16EEENSU_INS5_IJNSA_ILi8EEESH_EEENS5_IJSH_SC_EEEEEEEvNS4_8identityENS4_23SM90_TMA_LOAD_MULTICASTES1B_vS1C_EENS_8epilogue10collective6detail29Sm90TmaWarpSpecializedAdapterINS1G_15DefaultEpilogueISJ_SK_SK_NS1F_6thread17LinearCombinationISJ_Li1EffLNS1K_9ScaleType4KindE0ELNS_15FloatRoundStyleE2ESJ_EENS1_15EpilogueDefaultEEEEEvvEEEEvNT_6ParamsE,"",@"SHT_CUDA_INFO"
	.sectionflags	@""
	.align	4


	//----- nvinfo : EIATTR_CUDA_API_VERSION
	.align		4
        /*0000*/ 	.byte	0x04, 0x37
        /*0002*/ 	.short	(.L_21 - .L_20)
.L_20:
        /*0004*/ 	.word	0x00000082


	//----- nvinfo : EIATTR_KPARAM_INFO
	.align		4
.L_21:
        /*0008*/ 	.byte	0x04, 0x17
        /*000a*/ 	.short	(.L_23 - .L_22)
.L_22:
        /*000c*/ 	.word	0x00000000
        /*0010*/ 	.short	0x0000
        /*0012*/ 	.short	0x0070
        /*0014*/ 	.byte	0x00, 0xf0, 0x01, 0x10


	//----- nvinfo : EIATTR_SPARSE_MMA_MASK
	.align		4
.L_23:
        /*0018*/ 	.byte	0x03, 0x50
        /*001a*/ 	.short	0x0000


	//----- nvinfo : EIATTR_MAXREG_COUNT
	.align		4
        /*001c*/ 	.byte	0x03, 0x1b
        /*001e*/ 	.short	0x00a8


	//----- nvinfo : EIATTR_NUM_BARRIERS
	.align		4
        /*0020*/ 	.byte	0x02, 0x4c
        /*0022*/ 	.byte	0x01
	.zero		1


	//----- nvinfo : EIATTR_EXTERNS
	.align		4
        /*0024*/ 	.byte	0x04, 0x0f
        /*0026*/ 	.short	(.L_25 - .L_24)


	//   ....[0]....
	.align		4
.L_24:
        /*0028*/ 	.word	index@(__assertfail)


	//----- nvinfo : EIATTR_ANNOTATIONS
	.align		4
.L_25:
        /*002c*/ 	.byte	0x04, 0x55
        /*002e*/ 	.short	(.L_27 - .L_26)


	//   ....[0]....
.L_26:
        /*0030*/ 	.word	0x00000001
        /*0034*/ 	.byte	0x50, 0x0a, 0x00, 0x00, 0x01, 0x00, 0x00, 0x00, 0x70, 0x0a, 0x00, 0x00, 0x01, 0x00, 0x00, 0x00
        /* <DEDUP_REMOVED lines=380> */
        /*1804*/ 	.byte	0x30, 0x70, 0x01, 0x00


	//----- nvinfo : EIATTR_MERCURY_ISA_VERSION
	.align		4
.L_27:
        /*1808*/ 	.byte	0x03, 0x5f
        /*180a*/ 	.short	0x0101


	//----- nvinfo : EIATTR_INT_WARP_WIDE_INSTR_OFFSETS
	.align		4
        /*180c*/ 	.byte	0x04, 0x31
        /*180e*/ 	.short	(.L_29 - .L_28)


	//   ....[0]....
.L_28:
        /*1810*/ 	.word	0x000005e0


	//   ....[1]....
        /*1814*/ 	.word	0x000005f0


	//   ....[2]....
        /*1818*/ 	.word	0x00000760


	//----- nvinfo : EIATTR_COOP_GROUP_MASK_REGIDS
	.align		4
.L_29:
        /*181c*/ 	.byte	0x04, 0x29
        /*181e*/ 	.short	(.L_31 - .L_30)


	//   ....[0]....
.L_30:
        /*1820*/ 	.word	0xffffffff


	//   ....[1]....
        /*1824*/ 	.word	0xffffffff


	//   ....[2]....
        /*1828*/ 	.word	0xffffffff


	//   ....[3]....
        /*182c*/ 	.word	0xffffffff


	//   ....[4]....
        /*1830*/ 	.word	0xffffffff


	//   ....[5]....
        /*1834*/ 	.word	0xffffffff


	//----- nvinfo : EIATTR_COOP_GROUP_INSTR_OFFSETS
	.align		4
.L_31:
        /*1838*/ 	.byte	0x04, 0x28
        /*183a*/ 	.short	(.L_33 - .L_32)


	//   ....[0]....
.L_32:
        /*183c*/ 	.word	0x00000070


	//   ....[1]....
        /*1840*/ 	.word	0x00000080


	//   ....[2]....
        /*1844*/ 	.word	0x000001a0


	//   ....[3]....
        /*1848*/ 	.word	0x00000430


	//   ....[4]....
        /*184c*/ 	.word	0x000008a0


	//   ....[5]....
        /*1850*/ 	.word	0x00001470


	//----- nvinfo : EIATTR_REG_RECONFIG
	.align		4
.L_33:
        /*1854*/ 	.byte	0x01, 0x54
	.zero		2


	//----- nvinfo : EIATTR_SYSCALL_OFFSETS
	.align		4
        /*1858*/ 	.byte	0x04, 0x46
        /*185a*/ 	.short	(.L_35 - .L_34)


	//   ....[0]....
.L_34:
        /*185c*/ 	.word	0x00001620


	//----- nvinfo : EIATTR_MBARRIER_INSTR_OFFSETS
	.align		4
.L_35:
        /*1860*/ 	.byte	0x04, 0x39
        /*1862*/ 	.short	(.L_37 - .L_36)


	//   ....[0]....
.L_36:
        /*1864*/ 	.word	0x00000320
        /*1868*/ 	.word	0x000000ff
        /*186c*/ 	.word	0x00000000
        /*1870*/ 	.short	0x0100
        /*1872*/ 	.byte	0x08
	.zero		1


	//   ....[1]....
        /*1874*/ 	.word	0x00000330
        /*1878*/ 	.word	0x000000ff
        /*187c*/ 	.word	0x00000038
        /*1880*/ 	.short	0x0100
        /*1882*/ 	.byte	0x08
	.zero		1


	//   ....[2]....
        /*1884*/ 	.word	0x00000340
        /*1888*/ 	.word	0x000000ff
        /*188c*/ 	.word	0x00000008
        /*1890*/ 	.short	0x0100
        /*1892*/ 	.byte	0x08
	.zero		1


	//   ....[3]....
        /*1894*/ 	.word	0x00000350
        /*1898*/ 	.word	0x000000ff
        /*189c*/ 	.word	0x00000040
        /*18a0*/ 	.short	0x0100
        /*18a2*/ 	.byte	0x08
	.zero		1


	//   ....[4]....
        /*18a4*/ 	.word	0x00000360
        /*18a8*/ 	.word	0x000000ff
        /*18ac*/ 	.word	0x00000010
        /*18b0*/ 	.short	0x0100
        /*18b2*/ 	.byte	0x08
	.zero		1


	//   ....[5]....
        /*18b4*/ 	.word	0x00000370
        /*18b8*/ 	.word	0x000000ff
        /*18bc*/ 	.word	0x00000048
        /*18c0*/ 	.short	0x0100
        /*18c2*/ 	.byte	0x08
	.zero		1


	//   ....[6]....
        /*18c4*/ 	.word	0x00000380
        /*18c8*/ 	.word	0x000000ff
        /*18cc*/ 	.word	0x00000018
        /*18d0*/ 	.short	0x0100
        /*18d2*/ 	.byte	0x08
	.zero		1


	//   ....[7]....
        /*18d4*/ 	.word	0x00000390
        /*18d8*/ 	.word	0x000000ff
        /*18dc*/ 	.word	0x00000050
        /*18e0*/ 	.short	0x0100
        /*18e2*/ 	.byte	0x08
	.zero		1


	//   ....[8]....
        /*18e4*/ 	.word	0x000003a0
        /*18e8*/ 	.word	0x000000ff
        /*18ec*/ 	.word	0x00000020
        /*18f0*/ 	.short	0x0100
        /*18f2*/ 	.byte	0x08
	.zero		1


	//   ....[9]....
        /*18f4*/ 	.word	0x000003b0
        /*18f8*/ 	.word	0x000000ff
        /*18fc*/ 	.word	0x00000058
        /*1900*/ 	.short	0x0100
        /*1902*/ 	.byte	0x08
	.zero		1


	//   ....[10]....
        /*1904*/ 	.word	0x000003c0
        /*1908*/ 	.word	0x000000ff
        /*190c*/ 	.word	0x00000028
        /*1910*/ 	.short	0x0100
        /*1912*/ 	.byte	0x08
	.zero		1


	//   ....[11]....
        /*1914*/ 	.word	0x000003d0
        /*1918*/ 	.word	0x000000ff
        /*191c*/ 	.word	0x00000060
        /*1920*/ 	.short	0x0100
        /*1922*/ 	.byte	0x08
	.zero		1


	//   ....[12]....
        /*1924*/ 	.word	0x000003e0
        /*1928*/ 	.word	0x000000ff
        /*192c*/ 	.word	0x00000030
        /*1930*/ 	.short	0x0100
        /*1932*/ 	.byte	0x08
	.zero		1


	//   ....[13]....
        /*1934*/ 	.word	0x000003f0
        /*1938*/ 	.word	0x000000ff
        /*193c*/ 	.word	0x00000068
        /*1940*/ 	.short	0x0100
        /*1942*/ 	.byte	0x08
	.zero		1


	//   ....[14]....
        /*1944*/ 	.word	0x000007d0
        /*1948*/ 	.word	0x000000ff
        /*194c*/ 	.word	0x00000080
        /*1950*/ 	.short	0x0100
        /*1952*/ 	.byte	0x06
	.zero		1


	//   ....[15]....
        /*1954*/ 	.word	0x00000800
        /*1958*/ 	.word	0x000000ff
        /*195c*/ 	.word	0x00000088
        /*1960*/ 	.short	0x0100
        /*1962*/ 	.byte	0x06
	.zero		1


	//   ....[16]....
        /*1964*/ 	.word	0x00001700
        /*1968*/ 	.word	0x00000004
        /*196c*/ 	.word	0x00000000
        /*1970*/ 	.short	0x010a
        /*1972*/ 	.byte	0x3f
	.zero		1


	//   ....[17]....
        /*1974*/ 	.word	0x00001740
        /*1978*/ 	.word	0x00000004
        /*197c*/ 	.word	0x00000000
        /*1980*/ 	.short	0x010a
        /*1982*/ 	.byte	0x3f
	.zero		1


	//   ....[18]....
        /*1984*/ 	.word	0x00002cd0
        /*1988*/ 	.word	0x00000005
        /*198c*/ 	.word	0x00000000
        /*1990*/ 	.short	0x010a
        /*1992*/ 	.byte	0x3f
	.zero		1


	//   ....[19]....
        /*1994*/ 	.word	0x00002d10
        /*1998*/ 	.word	0x00000005
        /*199c*/ 	.word	0x00000000
        /*19a0*/ 	.short	0x010a
        /*19a2*/ 	.byte	0x3f
	.zero		1


	//   ....[20]....
        /*19a4*/ 	.word	0x00004d30
        /*19a8*/ 	.word	0x00000005
        /*19ac*/ 	.word	0x00000000
        /*19b0*/ 	.short	0x0101
        /*19b2*/ 	.byte	0x3f
	.zero		1


	//   ....[21]....
        /*19b4*/ 	.word	0x00004f60
        /*19b8*/ 	.word	0x00000000
        /*19bc*/ 	.word	0x00000000
        /*19c0*/ 	.short	0x0101
        /*19c2*/ 	.byte	0x3f
	.zero		1


	//   ....[22]....
        /*19c4*/ 	.word	0x00016b80
        /*19c8*/ 	.word	0x00000005
        /*19cc*/ 	.word	0x00000038
        /*19d0*/ 	.short	0x010a
        /*19d2*/ 	.byte	0x3f
	.zero		1


	//   ....[23]....
        /*19d4*/ 	.word	0x00016f40
        /*19d8*/ 	.word	0x00000003
        /*19dc*/ 	.word	0x00000088
        /*19e0*/ 	.short	0x0101
        /*19e2*/ 	.byte	0x3f
	.zero		1


	//   ....[24]....
        /*19e4*/ 	.word	0x00017730
        /*19e8*/ 	.word	0x00000005
        /*19ec*/ 	.word	0x00000000
        /*19f0*/ 	.short	0x010a
        /*19f2*/ 	.byte	0x3f
	.zero		1


	//   ....[25]....
        /*19f4*/ 	.word	0x000177c0
        /*19f8*/ 	.word	0x00000007
        /*19fc*/ 	.word	0x00000000
        /*1a00*/ 	.short	0x010a
        /*1a02*/ 	.byte	0x3f
	.zero		1


	//   ....[26]....
        /*1a04*/ 	.word	0x00017850
        /*1a08*/ 	.word	0x00000007
        /*1a0c*/ 	.word	0x00000000
        /*1a10*/ 	.short	0x010a
        /*1a12*/ 	.byte	0x3f
	.zero		1


	//   ....[27]....
        /*1a14*/ 	.word	0x000178e0
        /*1a18*/ 	.word	0x00000007
        /*1a1c*/ 	.word	0x00000000
        /*1a20*/ 	.short	0x010a
        /*1a22*/ 	.byte	0x3f
	.zero		1


	//   ....[28]....
        /*1a24*/ 	.word	0x00017970
        /*1a28*/ 	.word	0x00000007
        /*1a2c*/ 	.word	0x00000000
        /*1a30*/ 	.short	0x010a
        /*1a32*/ 	.byte	0x3f
	.zero		1


	//   ....[29]....
        /*1a34*/ 	.word	0x00017a00
        /*1a38*/ 	.word	0x00000007
        /*1a3c*/ 	.word	0x00000000
        /*1a40*/ 	.short	0x010a
        /*1a42*/ 	.byte	0x3f
	.zero		1


	//   ....[30]....
        /*1a44*/ 	.word	0x00017a90
        /*1a48*/ 	.word	0x00000003
        /*1a4c*/ 	.word	0x00000000
        /*1a50*/ 	.short	0x010a
        /*1a52*/ 	.byte	0x3f
	.zero		1


	//   ....[31]....
        /*1a54*/ 	.word	0x00017af0
        /*1a58*/ 	.word	0x00000004
        /*1a5c*/ 	.word	0x00000000
        /*1a60*/ 	.short	0x010a
        /*1a62*/ 	.byte	0x3f
	.zero		1


	//   ....[32]....
        /*1a64*/ 	.word	0x00017b40
        /*1a68*/ 	.word	0x00000005
        /*1a6c*/ 	.word	0x00000000
        /*1a70*/ 	.short	0x010a
        /*1a72*/ 	.byte	0x3f
	.zero		1


	//   ....[33]....
        /*1a74*/ 	.word	0x00017c10
        /*1a78*/ 	.word	0x00000005
        /*1a7c*/ 	.word	0x00000038
        /*1a80*/ 	.short	0x010a
        /*1a82*/ 	.byte	0x3f
	.zero		1


	//   ....[34]....
        /*1a84*/ 	.word	0x00017ce0
        /*1a88*/ 	.word	0x00000005
        /*1a8c*/ 	.word	0x00000000
        /*1a90*/ 	.short	0x010a
        /*1a92*/ 	.byte	0x3f
	.zero		1


	//   ....[35]....
        /*1a94*/ 	.word	0x00017d30
        /*1a98*/ 	.word	0x00000007
        /*1a9c*/ 	.word	0x00000000
        /*1aa0*/ 	.short	0x010a
        /*1aa2*/ 	.byte	0x3f
	.zero		1


	//   ....[36]....
        /*1aa4*/ 	.word	0x00017d80
        /*1aa8*/ 	.word	0x00000007
        /*1aac*/ 	.word	0x00000000
        /*1ab0*/ 	.short	0x010a
        /*1ab2*/ 	.byte	0x3f
	.zero		1


	//   ....[37]....
        /*1ab4*/ 	.word	0x00017dd0
        /*1ab8*/ 	.word	0x00000007
        /*1abc*/ 	.word	0x00000000
        /*1ac0*/ 	.short	0x010a
        /*1ac2*/ 	.byte	0x3f
	.zero		1


	//   ....[38]....
        /*1ac4*/ 	.word	0x00017e20
        /*1ac8*/ 	.word	0x00000007
        /*1acc*/ 	.word	0x00000000
        /*1ad0*/ 	.short	0x010a
        /*1ad2*/ 	.byte	0x3f
	.zero		1


	//   ....[39]....
        /*1ad4*/ 	.word	0x00017e70
        /*1ad8*/ 	.word	0x00000007
        /*1adc*/ 	.word	0x00000000
        /*1ae0*/ 	.short	0x010a
        /*1ae2*/ 	.byte	0x3f
	.zero		1


	//----- nvinfo : EIATTR_NUM_MBARRIERS
	.align		4
.L_37:
        /*1ae4*/ 	.byte	0x03, 0x38
        /*1ae6*/ 	.short	0x0010


	//----- nvinfo : EIATTR_EXIT_INSTR_OFFSETS
	.align		4
        /*1ae8*/ 	.byte	0x04, 0x1c
        /*1aea*/ 	.short	(.L_39 - .L_38)


	//   ....[0]....
.L_38:
        /*1aec*/ 	.word	0x00000b00


	//   ....[1]....
        /*1af0*/ 	.word	0x00001390


	//   ....[2]....
        /*1af4*/ 	.word	0x000161d0


	//   ....[3]....
        /*1af8*/ 	.word	0x000167f0


	//   ....[4]....
        /*1afc*/ 	.word	0x00017ae0


	//----- nvinfo : EIATTR_MAX_THREADS
	.align		4
.L_39:
        /*1b00*/ 	.byte	0x04, 0x05
        /*1b02*/ 	.short	(.L_41 - .L_40)
.L_40:
        /*1b04*/ 	.word	0x00000180
        /*1b08*/ 	.word	0x00000001
        /*1b0c*/ 	.word	0x00000001


	//----- nvinfo : EIATTR_CRS_STACK_SIZE
	.align		4
.L_41:
        /*1b10*/ 	.byte	0x04, 0x1e
        /*1b12*/ 	.short	(.L_43 - .L_42)
.L_42:
        /*1b14*/ 	.word	0x00000000


	//----- nvinfo : EIATTR_CBANK_PARAM_SIZE
	.align		4
.L_43:
        /*1b18*/ 	.byte	0x03, 0x19
        /*1b1a*/ 	.short	0x0470


	//----- nvinfo : EIATTR_PARAM_CBANK
	.align		4
        /*1b1c*/ 	.byte	0x04, 0x0a
        /*1b1e*/ 	.short	(.L_45 - .L_44)
	.align		4
.L_44:
        /*1b20*/ 	.word	index@(.nv.constant0._ZN7cutlass13device_kernelINS_4gemm6kernel13GemmUniversalIN4cute5tupleIJiiiiEEENS1_10collective13CollectiveMmaINS1_34MainloopSm90TmaGmmaWarpSpecializedILi7ENS5_IJNS4_1CILi2EEENSA_ILi1EEESC_EEENS1_35KernelTmaWarpSpecializedCooperativeEEENS5_IJNSA_ILi256EEESG_NSA_ILi32EEEEEENS_10bfloat16_tENS5_IJlSC_lEEESJ_SK_NS4_8TiledMMAINS4_8MMA_AtomIJNS4_4SM904GMMA28MMA_64x256x16_F32BF16BF16_SSILNSO_5MajorE0ELSQ_0ELNSO_7ScaleInE1ELSR_1EEEEEENS4_6LayoutISD_NS5_IJSC_NSA_ILi0EEESV_EEEEENS5_IJNS4_10UnderscoreESY_SY_EEEEENS4_13SM90_TMA_LOADENS4_14ComposedLayoutINS4_7SwizzleILi2ELi4ELi3EEENS4_18smem_ptr_flag_bitsILi16EEENSU_INS5_IJNSA_ILi8EEESH_EEENS5_IJSH_SC_EEEEEEEvNS4_8identityENS4_23SM90_TMA_LOAD_MULTICASTES1B_vS1C_EENS_8epilogue10collective6detail29Sm90TmaWarpSpecializedAdapterINS1G_15DefaultEpilogueISJ_SK_SK_NS1F_6thread17LinearCombinationISJ_Li1EffLNS1K_9ScaleType4KindE0ELNS_15FloatRoundStyleE2ESJ_EENS1_15EpilogueDefaultEEEEEvvEEEEvNT_6ParamsE)
        /*1b24*/ 	.short	0x0210
        /*1b26*/ 	.short	0x0470


	//----- nvinfo : EIATTR_SW_WAR
	.align		4
.L_45:
        /*1b28*/ 	.byte	0x04, 0x36
        /*1b2a*/ 	.short	(.L_47 - .L_46)
.L_46:
        /*1b2c*/ 	.word	0x00000008
.L_47:


//--------------------- .nv.callgraph             --------------------------
	.section	.nv.callgraph,"",@"SHT_CUDA_CALLGRAPH"
	.align	4
	.sectionentsize	8
	.align		4
        /*0000*/ 	.word	0x00000000
	.align		4
        /*0004*/ 	.word	0xffffffff
	.align		4
        /*0008*/ 	.word	index@(_ZN7cutlass13device_kernelINS_4gemm6kernel13GemmUniversalIN4cute5tupleIJiiiiEEENS1_10collective13CollectiveMmaINS1_34MainloopSm90TmaGmmaWarpSpecializedILi7ENS5_IJNS4_1CILi2EEENSA_ILi1EEESC_EEENS1_35KernelTmaWarpSpecializedCooperativeEEENS5_IJNSA_ILi256EEESG_NSA_ILi32EEEEEENS_10bfloat16_tENS5_IJlSC_lEEESJ_SK_NS4_8TiledMMAINS4_8MMA_AtomIJNS4_4SM904GMMA28MMA_64x256x16_F32BF16BF16_SSILNSO_5MajorE0ELSQ_0ELNSO_7ScaleInE1ELSR_1EEEEEENS4_6LayoutISD_NS5_IJSC_NSA_ILi0EEESV_EEEEENS5_IJNS4_10UnderscoreESY_SY_EEEEENS4_13SM90_TMA_LOADENS4_14ComposedLayoutINS4_7SwizzleILi2ELi4ELi3EEENS4_18smem_ptr_flag_bitsILi16EEENSU_INS5_IJNSA_ILi8EEESH_EEENS5_IJSH_SC_EEEEEEEvNS4_8identityENS4_23SM90_TMA_LOAD_MULTICASTES1B_vS1C_EENS_8epilogue10collective6detail29Sm90TmaWarpSpecializedAdapterINS1G_15DefaultEpilogueISJ_SK_SK_NS1F_6thread17LinearCombinationISJ_Li1EffLNS1K_9ScaleType4KindE0ELNS_15FloatRoundStyleE2ESJ_EENS1_15EpilogueDefaultEEEEEvvEEEEvNT_6ParamsE)
	.align		4
        /*000c*/ 	.word	index@(__assertfail)
	.align		4
        /*0010*/ 	.word	0x00000000
	.align		4
        /*0014*/ 	.word	0xfffffffe
	.align		4
        /*0018*/ 	.word	0x00000000
	.align		4
        /*001c*/ 	.word	0xfffffffd
	.align		4
        /*0020*/ 	.word	0x00000000
	.align		4
        /*0024*/ 	.word	0xfffffffc


//--------------------- .nv.constant4             --------------------------
	.section	.nv.constant4,"a",@progbits
	.align	8
	.align		8
.nv.constant4:
        /*0000*/ 	.dword	__assertfail
	.align		8
        /*0008*/ 	.dword	__unnamed_1
	.align		8
        /*0010*/ 	.dword	_ZN40_INTERNAL_0c159378_4_k_cu_cac8fac1_291114cuda3std3__45__cpo5beginE
	.align		8
        /*0018*/ 	.dword	_ZN40_INTERNAL_0c159378_4_k_cu_cac8fac1_291114cuda3std3__45__cpo3endE
	.align		8
        /*0020*/ 	.dword	_ZN40_INTERNAL_0c159378_4_k_cu_cac8fac1_291114cuda3std3__45__cpo6cbeginE
	.align		8
        /*0028*/ 	.dword	_ZN40_INTERNAL_0c159378_4_k_cu_cac8fac1_291114cuda3std3__45__cpo4cendE
	.align		8
        /*0030*/ 	.dword	_ZN40_INTERNAL_0c159378_4_k_cu_cac8fac1_291114cuda3std3__442_GLOBAL__N__0c159378_4_k_cu_cac8fac1_291116ignoreE
	.align		8
        /*0038*/ 	.dword	_ZN40_INTERNAL_0c159378_4_k_cu_cac8fac1_291114cuda3std3__419piecewise_constructE
	.align		8
        /*0040*/ 	.dword	_ZN40_INTERNAL_0c159378_4_k_cu_cac8fac1_291114cuda3std3__48in_placeE
	.align		8
        /*0048*/ 	.dword	_ZN40_INTERNAL_0c159378_4_k_cu_cac8fac1_291114cuda3std6ranges3__45__cpo4swapE
	.align		8
        /*0050*/ 	.dword	_ZN40_INTERNAL_0c159378_4_k_cu_cac8fac1_291114cuda3std6ranges3__45__cpo9iter_moveE
	.align		8
        /*0058*/ 	.dword	_ZN40_INTERNAL_0c159378_4_k_cu_cac8fac1_291114cute7productE
	.align		8
        /*0060*/ 	.dword	_ZN40_INTERNAL_0c159378_4_k_cu_cac8fac1_291114cute1_E
	.align		8
        /*0068*/ 	.dword	$str$22
	.align		8
        /*0070*/ 	.dword	$str$23


//--------------------- .text._ZN7cutlass13device_kernelINS_4gemm6kernel13GemmUniversalIN4cute5tupleIJiiiiEEENS1_10collective13CollectiveMmaINS1_34MainloopSm90TmaGmmaWarpSpecializedILi7ENS5_IJNS4_1CILi2EEENSA_ILi1EEESC_EEENS1_35KernelTmaWarpSpecializedCooperativeEEENS5_IJNSA_ILi256EEESG_NSA_ILi32EEEEEENS_10bfloat16_tENS5_IJlSC_lEEESJ_SK_NS4_8TiledMMAINS4_8MMA_AtomIJNS4_4SM904GMMA28MMA_64x256x16_F32BF16BF16_SSILNSO_5MajorE0ELSQ_0ELNSO_7ScaleInE1ELSR_1EEEEEENS4_6LayoutISD_NS5_IJSC_NSA_ILi0EEESV_EEEEENS5_IJNS4_10UnderscoreESY_SY_EEEEENS4_13SM90_TMA_LOADENS4_14ComposedLayoutINS4_7SwizzleILi2ELi4ELi3EEENS4_18smem_ptr_flag_bitsILi16EEENSU_INS5_IJNSA_ILi8EEESH_EEENS5_IJSH_SC_EEEEEEEvNS4_8identityENS4_23SM90_TMA_LOAD_MULTICASTES1B_vS1C_EENS_8epilogue10collective6detail29Sm90TmaWarpSpecializedAdapterINS1G_15DefaultEpilogueISJ_SK_SK_NS1F_6thread17LinearCombinationISJ_Li1EffLNS1K_9ScaleType4KindE0ELNS_15FloatRoundStyleE2ESJ_EENS1_15EpilogueDefaultEEEEEvvEEEEvNT_6ParamsE --------------------------
	.section	.text._ZN7cutlass13device_kernelINS_4gemm6kernel13GemmUniversalIN4cute5tupleIJiiiiEEENS1_10collective13CollectiveMmaINS1_34MainloopSm90TmaGmmaWarpSpecializedILi7ENS5_IJNS4_1CILi2EEENSA_ILi1EEESC_EEENS1_35KernelTmaWarpSpecializedCooperativeEEENS5_IJNSA_ILi256EEESG_NSA_ILi32EEEEEENS_10bfloat16_tENS5_IJlSC_lEEESJ_SK_NS4_8TiledMMAINS4_8MMA_AtomIJNS4_4SM904GMMA28MMA_64x256x16_F32BF16BF16_SSILNSO_5MajorE0ELSQ_0ELNSO_7ScaleInE1ELSR_1EEEEEENS4_6LayoutISD_NS5_IJSC_NSA_ILi0EEESV_EEEEENS5_IJNS4_10UnderscoreESY_SY_EEEEENS4_13SM90_TMA_LOADENS4_14ComposedLayoutINS4_7SwizzleILi2ELi4ELi3EEENS4_18smem_ptr_flag_bitsILi16EEENSU_INS5_IJNSA_ILi8EEESH_EEENS5_IJSH_SC_EEEEEEEvNS4_8identityENS4_23SM90_TMA_LOAD_MULTICASTES1B_vS1C_EENS_8epilogue10collective6detail29Sm90TmaWarpSpecializedAdapterINS1G_15DefaultEpilogueISJ_SK_SK_NS1F_6thread17LinearCombinationISJ_Li1EffLNS1K_9ScaleType4KindE0ELNS_15FloatRoundStyleE2ESJ_EENS1_15EpilogueDefaultEEEEEvvEEEEvNT_6ParamsE,"ax",@progbits
	.align	128
.text._ZN7cutlass13device_kernelINS_4gemm6kernel13GemmUniversalIN4cute5tupleIJiiiiEEENS1_10collective13CollectiveMmaINS1_34MainloopSm90TmaGmmaWarpSpecializedILi7ENS5_IJNS4_1CILi2EEENSA_ILi1EEESC_EEENS1_35KernelTmaWarpSpecializedCooperativeEEENS5_IJNSA_ILi256EEESG_NSA_ILi32EEEEEENS_10bfloat16_tENS5_IJlSC_lEEESJ_SK_NS4_8TiledMMAINS4_8MMA_AtomIJNS4_4SM904GMMA28MMA_64x256x16_F32BF16BF16_SSILNSO_5MajorE0ELSQ_0ELNSO_7ScaleInE1ELSR_1EEEEEENS4_6LayoutISD_NS5_IJSC_NSA_ILi0EEESV_EEEEENS5_IJNS4_10UnderscoreESY_SY_EEEEENS4_13SM90_TMA_LOADENS4_14ComposedLayoutINS4_7SwizzleILi2ELi4ELi3EEENS4_18smem_ptr_flag_bitsILi16EEENSU_INS5_IJNSA_ILi8EEESH_EEENS5_IJSH_SC_EEEEEEEvNS4_8identityENS4_23SM90_TMA_LOAD_MULTICASTES1B_vS1C_EENS_8epilogue10collective6detail29Sm90TmaWarpSpecializedAdapterINS1G_15DefaultEpilogueISJ_SK_SK_NS1F_6thread17LinearCombinationISJ_Li1EffLNS1K_9ScaleType4KindE0ELNS_15FloatRoundStyleE2ESJ_EENS1_15EpilogueDefaultEEEEEvvEEEEvNT_6ParamsE:
        .type           _ZN7cutlass13device_kernelINS_4gemm6kernel13GemmUniversalIN4cute5tupleIJiiiiEEENS1_10collective13CollectiveMmaINS1_34MainloopSm90TmaGmmaWarpSpecializedILi7ENS5_IJNS4_1CILi2EEENSA_ILi1EEESC_EEENS1_35KernelTmaWarpSpecializedCooperativeEEENS5_IJNSA_ILi256EEESG_NSA_ILi32EEEEEENS_10bfloat16_tENS5_IJlSC_lEEESJ_SK_NS4_8TiledMMAINS4_8MMA_AtomIJNS4_4SM904GMMA28MMA_64x256x16_F32BF16BF16_SSILNSO_5MajorE0ELSQ_0ELNSO_7ScaleInE1ELSR_1EEEEEENS4_6LayoutISD_NS5_IJSC_NSA_ILi0EEESV_EEEEENS5_IJNS4_10UnderscoreESY_SY_EEEEENS4_13SM90_TMA_LOADENS4_14ComposedLayoutINS4_7SwizzleILi2ELi4ELi3EEENS4_18smem_ptr_flag_bitsILi16EEENSU_INS5_IJNSA_ILi8EEESH_EEENS5_IJSH_SC_EEEEEEEvNS4_8identityENS4_23SM90_TMA_LOAD_MULTICASTES1B_vS1C_EENS_8epilogue10collective6detail29Sm90TmaWarpSpecializedAdapterINS1G_15DefaultEpilogueISJ_SK_SK_NS1F_6thread17LinearCombinationISJ_Li1EffLNS1K_9ScaleType4KindE0ELNS_15FloatRoundStyleE2ESJ_EENS1_15EpilogueDefaultEEEEEvvEEEEvNT_6ParamsE,@function
        .size           _ZN7cutlass13device_kernelINS_4gemm6kernel13GemmUniversalIN4cute5tupleIJiiiiEEENS1_10collective13CollectiveMmaINS1_34MainloopSm90TmaGmmaWarpSpecializedILi7ENS5_IJNS4_1CILi2EEENSA_ILi1EEESC_EEENS1_35KernelTmaWarpSpecializedCooperativeEEENS5_IJNSA_ILi256EEESG_NSA_ILi32EEEEEENS_10bfloat16_tENS5_IJlSC_lEEESJ_SK_NS4_8TiledMMAINS4_8MMA_AtomIJNS4_4SM904GMMA28MMA_64x256x16_F32BF16BF16_SSILNSO_5MajorE0ELSQ_0ELNSO_7ScaleInE1ELSR_1EEEEEENS4_6LayoutISD_NS5_IJSC_NSA_ILi0EEESV_EEEEENS5_IJNS4_10UnderscoreESY_SY_EEEEENS4_13SM90_TMA_LOADENS4_14ComposedLayoutINS4_7SwizzleILi2ELi4ELi3EEENS4_18smem_ptr_flag_bitsILi16EEENSU_INS5_IJNSA_ILi8EEESH_EEENS5_IJSH_SC_EEEEEEEvNS4_8identityENS4_23SM90_TMA_LOAD_MULTICASTES1B_vS1C_EENS_8epilogue10collective6detail29Sm90TmaWarpSpecializedAdapterINS1G_15DefaultEpilogueISJ_SK_SK_NS1F_6thread17LinearCombinationISJ_Li1EffLNS1K_9ScaleType4KindE0ELNS_15FloatRoundStyleE2ESJ_EENS1_15EpilogueDefaultEEEEEvvEEEEvNT_6ParamsE,(.L_x_587 - _ZN7cutlass13device_kernelINS_4gemm6kernel13GemmUniversalIN4cute5tupleIJiiiiEEENS1_10collective13CollectiveMmaINS1_34MainloopSm90TmaGmmaWarpSpecializedILi7ENS5_IJNS4_1CILi2EEENSA_ILi1EEESC_EEENS1_35KernelTmaWarpSpecializedCooperativeEEENS5_IJNSA_ILi256EEESG_NSA_ILi32EEEEEENS_10bfloat16_tENS5_IJlSC_lEEESJ_SK_NS4_8TiledMMAINS4_8MMA_AtomIJNS4_4SM904GMMA28MMA_64x256x16_F32BF16BF16_SSILNSO_5MajorE0ELSQ_0ELNSO_7ScaleInE1ELSR_1EEEEEENS4_6LayoutISD_NS5_IJSC_NSA_ILi0EEESV_EEEEENS5_IJNS4_10UnderscoreESY_SY_EEEEENS4_13SM90_TMA_LOADENS4_14ComposedLayoutINS4_7SwizzleILi2ELi4ELi3EEENS4_18smem_ptr_flag_bitsILi16EEENSU_INS5_IJNSA_ILi8EEESH_EEENS5_IJSH_SC_EEEEEEEvNS4_8identityENS4_23SM90_TMA_LOAD_MULTICASTES1B_vS1C_EENS_8epilogue10collective6detail29Sm90TmaWarpSpecializedAdapterINS1G_15DefaultEpilogueISJ_SK_SK_NS1F_6thread17LinearCombinationISJ_Li1EffLNS1K_9ScaleType4KindE0ELNS_15FloatRoundStyleE2ESJ_EENS1_15EpilogueDefaultEEEEEvvEEEEvNT_6ParamsE)
        .other          _ZN7cutlass13device_kernelINS_4gemm6kernel13GemmUniversalIN4cute5tupleIJiiiiEEENS1_10collective13CollectiveMmaINS1_34MainloopSm90TmaGmmaWarpSpecializedILi7ENS5_IJNS4_1CILi2EEENSA_ILi1EEESC_EEENS1_35KernelTmaWarpSpecializedCooperativeEEENS5_IJNSA_ILi256EEESG_NSA_ILi32EEEEEENS_10bfloat16_tENS5_IJlSC_lEEESJ_SK_NS4_8TiledMMAINS4_8MMA_AtomIJNS4_4SM904GMMA28MMA_64x256x16_F32BF16BF16_SSILNSO_5MajorE0ELSQ_0ELNSO_7ScaleInE1ELSR_1EEEEEENS4_6LayoutISD_NS5_IJSC_NSA_ILi0EEESV_EEEEENS5_IJNS4_10UnderscoreESY_SY_EEEEENS4_13SM90_TMA_LOADENS4_14ComposedLayoutINS4_7SwizzleILi2ELi4ELi3EEENS4_18smem_ptr_flag_bitsILi16EEENSU_INS5_IJNSA_ILi8EEESH_EEENS5_IJSH_SC_EEEEEEEvNS4_8identityENS4_23SM90_TMA_LOAD_MULTICASTES1B_vS1C_EENS_8epilogue10collective6detail29Sm90TmaWarpSpecializedAdapterINS1G_15DefaultEpilogueISJ_SK_SK_NS1F_6thread17LinearCombinationISJ_Li1EffLNS1K_9ScaleType4KindE0ELNS_15FloatRoundStyleE2ESJ_EENS1_15EpilogueDefaultEEEEEvvEEEEvNT_6ParamsE,@"STO_CUDA_ENTRY STV_DEFAULT"
_ZN7cutlass13device_kernelINS_4gemm6kernel13GemmUniversalIN4cute5tupleIJiiiiEEENS1_10collective13CollectiveMmaINS1_34MainloopSm90TmaGmmaWarpSpecializedILi7ENS5_IJNS4_1CILi2EEENSA_ILi1EEESC_EEENS1_35KernelTmaWarpSpecializedCooperativeEEENS5_IJNSA_ILi256EEESG_NSA_ILi32EEEEEENS_10bfloat16_tENS5_IJlSC_lEEESJ_SK_NS4_8TiledMMAINS4_8MMA_AtomIJNS4_4SM904GMMA28MMA_64x256x16_F32BF16BF16_SSILNSO_5MajorE0ELSQ_0ELNSO_7ScaleInE1ELSR_1EEEEEENS4_6LayoutISD_NS5_IJSC_NSA_ILi0EEESV_EEEEENS5_IJNS4_10UnderscoreESY_SY_EEEEENS4_13SM90_TMA_LOADENS4_14ComposedLayoutINS4_7SwizzleILi2ELi4ELi3EEENS4_18smem_ptr_flag_bitsILi16EEENSU_INS5_IJNSA_ILi8EEESH_EEENS5_IJSH_SC_EEEEEEEvNS4_8identityENS4_23SM90_TMA_LOAD_MULTICASTES1B_vS1C_EENS_8epilogue10collective6detail29Sm90TmaWarpSpecializedAdapterINS1G_15DefaultEpilogueISJ_SK_SK_NS1F_6thread17LinearCombinationISJ_Li1EffLNS1K_9ScaleType4KindE0ELNS_15FloatRoundStyleE2ESJ_EENS1_15EpilogueDefaultEEEEEvvEEEEvNT_6ParamsE:
[----:B------:R-:W0:Y:S02]  /*0000*/  LDC R1, c[0x0][0x28] ;  /* 0x00000a00ff017b82 */ /* 0x000e240000000800 */
[----:B0-----:R-:W-:Y:S01]  /*0010*/  VIADD R1, R1, 0xfffffb40 ;  /* 0xfffffb4001017836 */ /* 0x001fe20000000000 */
[----:B------:R-:W0:Y:S01]  /*0020*/  S2R R4, SR_TID.X ;  /* 0x0000000000047919 */ /* 0x000e220000002100 */
[----:B------:R-:W-:Y:S01]  /*0030*/  ELECT P0, URZ, PT ;  /* 0x00000000003f782f */ /* 0x000fe20003800000 */
[----:B------:R-:W-:Y:S01]  /*0040*/  BSSY B0, `(.L_x_0) ;  /* 0x0000015000007945 */ /* 0x000fe20003800000 */
[--C-:B0-----:R-:W-:Y:S02]  /*0050*/  SHF.R.U32.HI R0, RZ, 0x5, R4.reuse ;  /* 0x00000005ff007819 */ /* 0x101fe40000011604 */
[----:B------:R-:W-:-:S03]  /*0060*/  SHF.R.U32.HI R2, RZ, 0x7, R4 ;  /* 0x00000007ff027819 */ /* 0x000fc60000011604 */
[----:B------:R-:W0:Y:S04]  /*0070*/  SHFL.IDX PT, R3, R0, RZ, 0x1f ;  /* 0x00001fff00037589 */ /* 0x000e2800000e0000 */
[----:B------:R-:W1:Y:S01]  /*0080*/  SHFL.IDX PT, R2, R2, RZ, 0x1f ;  /* 0x00001fff02027589 */ /* 0x000e6200000e0000 */
[----:B0-----:R-:W-:Y:S02]  /*0090*/  R2UR UR9, R3 ;  /* 0x00000000030972ca */ /* 0x001fe400000e0000 */
[----:B-1----:R-:W-:-:S11]  /*00a0*/  R2UR UR5, R2 ;  /* 0x00000000020572ca */ /* 0x002fd600000e0000 */
[----:B------:R-:W-:Y:S02]  /*00b0*/  USHF.R.S32.HI UR4, URZ, 0x1f, UR9 ;  /* 0x0000001f3f047899 */ /* 0x000fe40008011409 */
[----:B------:R-:W-:Y:S02]  /*00c0*/  ISETP.NE.OR P0, PT, RZ, UR9, !P0 ;  /* 0x00000009ff007c0c */ /* 0x000fe4000c705670 */
[----:B------:R-:W-:-:S04]  /*00d0*/  ULEA.HI UR4, UR4, UR9, URZ, 0x2 ;  /* 0x0000000904047291 */ /* 0x000fc8000f8f103f */
[----:B------:R-:W-:-:S04]  /*00e0*/  ULOP3.LUT UR4, UR4, 0xfffffffc, URZ, 0xc0, !UPT ;  /* 0xfffffffc04047892 */ /* 0x000fc8000f8ec03f */
[----:B------:R-:W-:-:S03]  /*00f0*/  UIADD3 UR9, UR9, -UR4, URZ ;  /* 0x8000000409097290 */ /* 0x000fc6000fffe03f */
[----:B------:R-:W-:Y:S09]  /*0100*/  @P0 BRA `(.L_x_1) ;  /* 0x0000000000200947 */ /* 0x000ff20003800000 */
[----:B------:R-:W-:Y:S02]  /*0110*/  ULDC.64 UR6, c[0x0][0x198] ;  /* 0x0000660000067ab9 */ /* 0x000fe40000000a00 */
[----:B------:R-:W-:Y:S02]  /*0120*/  UIADD3 UR10, UP0, UR6, 0xf0, URZ ;  /* 0x000000f0060a7890 */ /* 0x000fe4000ff1e03f */
[----:B------:R-:W-:Y:S02]  /*0130*/  UIADD3 UR6, UP1, UR6, 0x1f0, URZ ;  /* 0x000001f006067890 */ /* 0x000fe4000ff3e03f */
[----:B------:R-:W-:Y:S02]  /*0140*/  UIADD3.X UR11, URZ, UR7, URZ, UP0, !UPT ;  /* 0x000000073f0b7290 */ /* 0x000fe400087fe43f */
[----:B------:R-:W-:-:S07]  /*0150*/  UIADD3.X UR7, URZ, UR7, URZ, UP1, !UPT ;  /* 0x000000073f077290 */ /* 0x000fce0008ffe43f */
[----:B------:R0:W-:Y:S02]  /*0160*/  UTMACCTL.PF [UR10] ;  /* 0x000000000a0079b9 */ /* 0x0001e40008040000 */
[----:B------:R0:W-:Y:S02]  /*0170*/  UTMACCTL.PF [UR6] ;  /* 0x00000000060079b9 */ /* 0x0001e40008040000 */
[----:B0-----:R-:W-:Y:S01]  /*0180*/  NOP ;  /* 0x0000000000007918 */ /* 0x001fe20000000000 */
.L_x_1:
[----:B------:R-:W-:Y:S05]  /*0190*/  BSYNC B0 ;  /* 0x0000000000007941 */ /* 0x000fea0003800000 */
.L_x_0:
[----:B------:R-:W0:Y:S01]  /*01a0*/  SHFL.IDX PT, R2, R0, RZ, 0x1f ;  /* 0x00001fff00027589 */ /* 0x000e2200000e0000 */
[----:B------:R-:W-:Y:S01]  /*01b0*/  UISETP.NE.AND UP0, UPT, UR9, 0x3, UPT ;  /* 0x000000030900788c */ /* 0x000fe2000bf05270 */
[----:B------:R-:W-:Y:S01]  /*01c0*/  ISETP.NE.AND P1, PT, RZ, UR5, PT ;  /* 0x00000005ff007c0c */ /* 0x000fe2000bf25270 */
[----:B------:R-:W-:Y:S02]  /*01d0*/  UIADD3 UR16, UR5, -0x1, URZ ;  /* 0xffffffff05107890 */ /* 0x000fe4000fffe03f */
[----:B------:R-:W-:Y:S02]  /*01e0*/  UISETP.EQ.OR UP0, UPT, UR9, URZ, !UP0 ;  /* 0x0000003f0900728c */ /* 0x000fe4000c702670 */
[----:B------:R-:W-:Y:S02]  /*01f0*/  UISETP.GE.U32.AND UP1, UPT, UR16, 0x2, UPT ;  /* 0x000000021000788c */ /* 0x000fe4000bf26070 */
[----:B------:R-:W-:-:S04]  /*0200*/  UISETP.EQ.AND UP0, UPT, UR5, URZ, UP0 ;  /* 0x0000003f0500728c */ /* 0x000fc80008702270 */
[----:B------:R-:W-:-:S04]  /*0210*/  USEL UR40, URZ, 0x1, !UP0 ;  /* 0x000000013f287887 */ /* 0x000fc8000c000000 */
[----:B------:R-:W-:Y:S01]  /*0220*/  USEL UR40, UR40, 0x2, UP1 ;  /* 0x0000000228287887 */ /* 0x000fe20008800000 */
[----:B0-----:R-:W-:-:S13]  /*0230*/  ISETP.NE.AND P0, PT, R2, RZ, PT ;  /* 0x000000ff0200720c */ /* 0x001fda0003f05270 */
[----:B------:R-:W-:Y:S05]  /*0240*/  @P0 BRA `(.L_x_2) ;  /* 0x0000000000700947 */ /* 0x000fea0003800000 */
[----:B------:R-:W0:Y:S01]  /*0250*/  S2UR UR8, SR_CgaCtaId ;  /* 0x00000000000879c3 */ /* 0x000e220000008800 */
[----:B------:R-:W-:Y:S01]  /*0260*/  UMOV UR4, 0x400 ;  /* 0x0000040000047882 */ /* 0x000fe20000000000 */
[----:B------:R-:W-:Y:S01]  /*0270*/  UMOV UR5, 0x1 ;  /* 0x0000000100057882 */ /* 0x000fe20000000000 */
[----:B------:R-:W-:Y:S01]  /*0280*/  UMOV UR6, 0x4 ;  /* 0x0000000400067882 */ /* 0x000fe20000000000 */
[----:B------:R-:W-:Y:S01]  /*0290*/  ELECT P0, URZ, PT ;  /* 0x00000000003f782f */ /* 0x000fe20003800000 */
[----:B------:R-:W-:-:S04]  /*02a0*/  UIADD3 UR6, -UR6, 0x100000, URZ ;  /* 0x0010000006067890 */ /* 0x000fc8000fffe13f */
[----:B------:R-:W-:Y:S02]  /*02b0*/  USHF.L.U32 UR7, UR6, 0xb, URZ ;  /* 0x0000000b06077899 */ /* 0x000fe4000800063f */
[----:B------:R-:W-:Y:S02]  /*02c0*/  USHF.L.U32 UR6, UR6, 0x1, URZ ;  /* 0x0000000106067899 */ /* 0x000fe4000800063f */
[----:B0-----:R-:W-:Y:S02]  /*02d0*/  ULEA UR8, UR8, UR4, 0x18 ;  /* 0x0000000408087291 */ /* 0x001fe4000f8ec03f */
[----:B------:R-:W-:-:S04]  /*02e0*/  UIADD3 UR4, -UR5, 0x100000, URZ ;  /* 0x0010000005047890 */ /* 0x000fc8000fffe13f */
[----:B------:R-:W-:Y:S02]  /*02f0*/  USHF.L.U32 UR5, UR4, 0xb, URZ ;  /* 0x0000000b04057899 */ /* 0x000fe4000800063f */
[----:B------:R-:W-:Y:S01]  /*0300*/  USHF.L.U32 UR4, UR4, 0x1, URZ ;  /* 0x0000000104047899 */ /* 0x000fe2000800063f */
[----:B------:R-:W0:Y:S11]  /*0310*/  FENCE.VIEW.ASYNC.S ;  /* 0x00000000000073c6 */ /* 0x000e360000000000 */
[----:B0-----:R0:W1:Y:S01]  /*0320*/  SYNCS.EXCH.64 URZ, [UR8], UR4 ;  /* 0x00000004083f75b2 */ /* 0x0010620008000100 */
[----:B------:R0:W2:Y:S01]  /*0330*/  SYNCS.EXCH.64 URZ, [UR8+0x38], UR6 ;  /* 0x00003806083f75b2 */ /* 0x0000a20008000100 */
[----:B------:R0:W3:Y:S01]  /*0340*/  SYNCS.EXCH.64 URZ, [UR8+0x8], UR4 ;  /* 0x00000804083f75b2 */ /* 0x0000e20008000100 */
[----:B------:R0:W4:Y:S01]  /*0350*/  SYNCS.EXCH.64 URZ, [UR8+0x40], UR6 ;  /* 0x00004006083f75b2 */ /* 0x0001220008000100 */
[----:B------:R0:W0:Y:S01]  /*0360*/  SYNCS.EXCH.64 URZ, [UR8+0x10], UR4 ;  /* 0x00001004083f75b2 */ /* 0x0000220008000100 */
        /* <DEDUP_REMOVED lines=9> */
[----:B------:R-:W-:Y:S01]  /*0400*/  NOP ;  /* 0x0000000000007918 */ /* 0x000fe20000000000 */
.L_x_2:
[----:B------:R-:W5:Y:S01]  /*0410*/  S2UR UR13, SR_CTAID.X ;  /* 0x00000000000d79c3 */ /* 0x000f620000002500 */
[----:B------:R-:W-:Y:S01]  /*0420*/  SHF.R.S32.HI R3, RZ, 0x1f, R4 ;  /* 0x0000001fff037819 */ /* 0x000fe20000011404 */
[----:B------:R1:W2:Y:S01]  /*0430*/  SHFL.IDX PT, R6, R0, RZ, 0x1f ;  /* 0x00001fff00067589 */ /* 0x0002a200000e0000 */
[----:B0-----:R-:W-:Y:S01]  /*0440*/  ULDC UR4, c[0x0][0x150] ;  /* 0x0000540000047ab9 */ /* 0x001fe20000000800 */
[----:B------:R-:W-:Y:S02]  /*0450*/  ELECT P0, URZ, PT ;  /* 0x00000000003f782f */ /* 0x000fe40003800000 */
[----:B------:R-:W-:Y:S01]  /*0460*/  LEA.HI R3, R3, R4, RZ, 0x7 ;  /* 0x0000000403037211 */ /* 0x000fe200078f38ff */
[----:B------:R-:W-:Y:S01]  /*0470*/  ULDC UR5, c[0x0][0x154] ;  /* 0x0000550000057ab9 */ /* 0x000fe20000000800 */
[----:B------:R-:W-:Y:S01]  /*0480*/  SHF.R.S32.HI R7, RZ, 0x1f, R2 ;  /* 0x0000001fff077819 */ /* 0x000fe20000011402 */
[----:B------:R-:W0:Y:S01]  /*0490*/  S2UR UR10, SR_CTAID.Y ;  /* 0x00000000000a79c3 */ /* 0x000e220000002600 */
[----:B------:R-:W-:Y:S01]  /*04a0*/  LOP3.LUT R3, R3, 0xffffff80, RZ, 0xc0, !PT ;  /* 0xffffff8003037812 */ /* 0x000fe200078ec0ff */
[----:B------:R-:W-:Y:S01]  /*04b0*/  ULDC UR8, c[0x0][0x144] ;  /* 0x0000510000087ab9 */ /* 0x000fe20000000800 */
[----:B------:R-:W-:Y:S01]  /*04c0*/  LEA.HI R7, R7, R2, RZ, 0x2 ;  /* 0x0000000207077211 */ /* 0x000fe200078f10ff */
[----:B------:R-:W-:Y:S01]  /*04d0*/  NOP ;  /* 0x0000000000007918 */ /* 0x000fe20000000000 */
[----:B------:R-:W-:Y:S01]  /*04e0*/  NOP ;  /* 0x0000000000007918 */ /* 0x000fe20000000000 */
[----:B------:R-:W-:Y:S01]  /*04f0*/  IMAD.IADD R3, R4, 0x1, -R3 ;  /* 0x0000000104037824 */ /* 0x000fe200078e0a03 */
[----:B------:R-:W-:Y:S01]  /*0500*/  LOP3.LUT R7, R7, 0x3ffffffc, RZ, 0xc0, !PT ;  /* 0x3ffffffc07077812 */ /* 0x000fe200078ec0ff */
[----:B------:R-:W-:Y:S01]  /*0510*/  ULDC UR11, c[0x0][0x148] ;  /* 0x00005200000b7ab9 */ /* 0x000fe20000000800 */
[----:B------:R-:W-:-:S02]  /*0520*/  IMAD.MOV.U32 R17, RZ, RZ, 0x1 ;  /* 0x00000001ff117424 */ /* 0x000fc400078e00ff */
[----:B------:R-:W-:Y:S01]  /*0530*/  SHF.R.S32.HI R4, RZ, 0x1f, R3 ;  /* 0x0000001fff047819 */ /* 0x000fe20000011403 */
[----:B------:R-:W-:-:S03]  /*0540*/  IMAD.IADD R2, R2, 0x1, -R7 ;  /* 0x0000000102027824 */ /* 0x000fc600078e0a07 */
[----:B------:R-:W-:Y:S02]  /*0550*/  LEA.HI R4, R4, R3, RZ, 0x3 ;  /* 0x0000000304047211 */ /* 0x000fe400078f18ff */
[----:B-----5:R-:W-:Y:S02]  /*0560*/  I2FP.F32.U32 R5, UR13 ;  /* 0x0000000d00057c45 */ /* 0x020fe40008201000 */
[--C-:B-1----:R-:W-:Y:S02]  /*0570*/  SHF.R.S32.HI R0, RZ, 0x3, R4.reuse ;  /* 0x00000003ff007819 */ /* 0x102fe40000011404 */
[----:B--2---:R-:W-:Y:S01]  /*0580*/  ISETP.NE.OR P0, PT, R6, RZ, !P0 ;  /* 0x000000ff0600720c */ /* 0x004fe20004705670 */
[----:B------:R-:W-:Y:S01]  /*0590*/  FMUL R8, R5, UR4 ;  /* 0x0000000405087c20 */ /* 0x000fe20008400000 */
[----:B------:R-:W-:-:S04]  /*05a0*/  SHF.R.S32.HI R5, RZ, 0x1f, R4 ;  /* 0x0000001fff057819 */ /* 0x000fc80000011404 */
[----:B------:R-:W-:Y:S01]  /*05b0*/  LEA.HI R5, R5, R0, RZ, 0x2 ;  /* 0x0000000005057211 */ /* 0x000fe200078f10ff */
[----:B------:R-:W1:Y:S03]  /*05c0*/  F2I.U32.TRUNC.NTZ R8, R8 ;  /* 0x0000000800087305 */ /* 0x000e66000020f000 */
[----:B------:R-:W-:-:S03]  /*05d0*/  LOP3.LUT R5, R5, 0xfffffffc, RZ, 0xc0, !PT ;  /* 0xfffffffc05057812 */ /* 0x000fc600078ec0ff */
[----:B------:R-:W-:Y:S01]  /*05e0*/  VOTEU.ALL UP0, P0 ;  /* 0x00000000003f7886 */ /* 0x000fe20000000000 */
[----:B------:R-:W-:Y:S01]  /*05f0*/  VOTEU.ALL UP1, P0 ;  /* 0x00000000003f7886 */ /* 0x000fe20000020000 */
[----:B------:R-:W-:Y:S01]  /*0600*/  IMAD.IADD R5, R0, 0x1, -R5 ;  /* 0x0000000100057824 */ /* 0x000fe200078e0a05 */
[----:B0-----:R-:W-:Y:S02]  /*0610*/  I2FP.F32.U32 R0, UR10 ;  /* 0x0000000a00007c45 */ /* 0x001fe40008201000 */
[----:B------:R-:W0:Y:S01]  /*0620*/  @!UP0 S2UR UR7, SR_CgaCtaId ;  /* 0x00000000000789c3 */ /* 0x000e220000008800 */
[----:B------:R-:W-:Y:S01]  /*0630*/  IMAD R2, R2, 0x4, R5 ;  /* 0x0000000402027824 */ /* 0x000fe200078e0205 */
[----:B------:R-:W-:Y:S01]  /*0640*/  @!UP0 UMOV UR6, 0x400 ;  /* 0x0000040000068882 */ /* 0x000fe20000000000 */
[----:B------:R-:W-:Y:S01]  /*0650*/  FMUL R4, R0, UR5 ;  /* 0x0000000500047c20 */ /* 0x000fe20008400000 */
[----:B-1----:R-:W-:Y:S02]  /*0660*/  R2UR UR4, R8 ;  /* 0x00000000080472ca */ /* 0x002fe400000e0000 */
[----:B------:R-:W-:-:S03]  /*0670*/  LEA.HI R0, R2, R2, RZ, 0x1 ;  /* 0x0000000202007211 */ /* 0x000fc600078f08ff */
[----:B------:R-:W1:Y:S01]  /*0680*/  F2I.U32.TRUNC.NTZ R4, R4 ;  /* 0x0000000400047305 */ /* 0x000e62000020f000 */
[----:B------:R-:W-:-:S05]  /*0690*/  LOP3.LUT R5, R0, 0xfffffffe, RZ, 0xc0, !PT ;  /* 0xfffffffe00057812 */ /* 0x000fca00078ec0ff */
[----:B------:R-:W-:Y:S02]  /*06a0*/  IMAD.IADD R5, R2, 0x1, -R5 ;  /* 0x0000000102057824 */ /* 0x000fe400078e0a05 */
[----:B------:R-:W-:-:S04]  /*06b0*/  UIADD3 UR4, -UR4, URZ, URZ ;  /* 0x0000003f04047290 */ /* 0x000fc8000fffe13f */
[----:B------:R-:W-:Y:S01]  /*06c0*/  UIMAD UR8, UR8, UR4, UR13 ;  /* 0x00000004080872a4 */ /* 0x000fe2000f8e020d */
[----:B-1----:R-:W-:Y:S02]  /*06d0*/  R2UR UR12, R4 ;  /* 0x00000000040c72ca */ /* 0x002fe400000e0000 */
[----:B------:R-:W-:Y:S01]  /*06e0*/  UMOV UR4, 0x20 ;  /* 0x0000002000047882 */ /* 0x000fe20000000000 */
[----:B------:R-:W1:Y:S02]  /*06f0*/  LDC R4, c[0x0][0x140] ;  /* 0x00005000ff047b82 */ /* 0x000e640000000800 */
[----:B------:R-:W-:Y:S01]  /*0700*/  ISETP.NE.AND P3, PT, R5, UR8, PT ;  /* 0x0000000805007c0c */ /* 0x000fe2000bf65270 */
[----:B------:R-:W-:-:S04]  /*0710*/  @!UP0 UIADD3 UR4, -UR4, 0x100000, URZ ;  /* 0x0010000004048890 */ /* 0x000fc8000fffe13f */
[----:B------:R-:W-:Y:S02]  /*0720*/  @!UP0 USHF.L.U32 UR5, UR4, 0xb, URZ ;  /* 0x0000000b04058899 */ /* 0x000fe4000800063f */
[----:B------:R-:W-:Y:S01]  /*0730*/  @!UP0 USHF.L.U32 UR4, UR4, 0x1, URZ ;  /* 0x0000000104048899 */ /* 0x000fe2000800063f */
[C---:B------:R-:W-:Y:S01]  /*0740*/  IMAD.SHL.U32 R5, R2.reuse, 0x4, RZ ;  /* 0x0000000402057824 */ /* 0x040fe200078e00ff */
[----:B0-----:R-:W-:Y:S01]  /*0750*/  @!UP0 ULEA UR6, UR7, UR6, 0x18 ;  /* 0x0000000607068291 */ /* 0x001fe2000f8ec03f */
[----:B------:R-:W-:Y:S01]  /*0760*/  VOTEU.ALL UP0, P0 ;  /* 0x00000000003f7886 */ /* 0x000fe20000000000 */
[----:B------:R-:W-:Y:S02]  /*0770*/  LOP3.LUT P0, RZ, R3, 0x7, RZ, 0xc0, !PT ;  /* 0x0000000703ff7812 */ /* 0x000fe4000780c0ff */
[----:B------:R-:W-:Y:S01]  /*0780*/  LOP3.LUT R152, R2, 0xc, R5, 0x78, !PT ;  /* 0x0000000c02987812 */ /* 0x000fe200078e7805 */
[----:B------:R-:W-:-:S03]  /*0790*/  UIADD3 UR12, -UR12, URZ, URZ ;  /* 0x0000003f0c0c7290 */ /* 0x000fc6000fffe13f */
[C---:B------:R-:W-:Y:S02]  /*07a0*/  ISETP.LT.U32.AND P0, PT, R152.reuse, 0x2, !P0 ;  /* 0x000000029800780c */ /* 0x040fe40004701070 */
[----:B------:R-:W-:Y:S01]  /*07b0*/  @P3 LEA.HI R0, R152, R152, RZ, 0x1 ;  /* 0x0000009898003211 */ /* 0x000fe200078f08ff */
[----:B------:R-:W0:Y:S02]  /*07c0*/  FENCE.VIEW.ASYNC.S ;  /* 0x00000000000073c6 */ /* 0x000e240000000000 */
[----:B0-----:R-:W0:Y:S01]  /*07d0*/  @!UP0 SYNCS.EXCH.64 URZ, [UR6+0x80], UR4 ;  /* 0x00008004063f85b2 */ /* 0x001e220008000100 */
[----:B------:R-:W-:Y:S02]  /*07e0*/  @P3 SHF.R.S32.HI R0, RZ, 0x1, R0 ;  /* 0x00000001ff003819 */ /* 0x000fe40000011400 */
[----:B-1----:R-:W-:Y:S01]  /*07f0*/  ISETP.EQ.U32.AND P2, PT, R4, 0x1, PT ;  /* 0x000000010400780c */ /* 0x002fe20003f42070 */
[----:B------:R1:W2:Y:S01]  /*0800*/  @!UP1 SYNCS.EXCH.64 URZ, [UR6+0x88], UR4 ;  /* 0x00008804063f95b2 */ /* 0x0002a20008000100 */
[----:B------:R-:W-:Y:S01]  /*0810*/  NOP ;  /* 0x0000000000007918 */ /* 0x000fe20000000000 */
[----:B-1----:R-:W-:-:S06]  /*0820*/  UIMAD UR4, UR11, UR12, UR10 ;  /* 0x0000000c0b0472a4 */ /* 0x002fcc000f8e020a */
[----:B------:R-:W-:Y:S02]  /*0830*/  @P3 ISETP.NE.AND P4, PT, R0, UR4, PT ;  /* 0x0000000400003c0c */ /* 0x000fe4000bf85270 */
[----:B------:R-:W-:Y:S02]  /*0840*/  SEL R0, RZ, 0x1, !P0 ;  /* 0x00000001ff007807 */ /* 0x000fe40004000000 */
[----:B------:R-:W-:-:S04]  /*0850*/  @P3 SEL R17, RZ, 0x1, P4 ;  /* 0x00000001ff113807 */ /* 0x000fc80002000000 */
[----:B------:R-:W-:Y:S01]  /*0860*/  LOP3.LUT R17, R17, R0, RZ, 0xc0, !PT ;  /* 0x0000000011117212 */ /* 0x000fe200078ec0ff */
[----:B0-----:R-:W-:Y:S06]  /*0870*/  @!P2 BRA `(.L_x_3) ;  /* 0x000000000008a947 */ /* 0x001fec0003800000 */
[----:B--234-:R-:W-:Y:S01]  /*0880*/  UCGABAR_ARV ;  /* 0x00000000000079c7 */ /* 0x01cfe20008000000 */
[----:B------:R-:W-:Y:S05]  /*0890*/  BRA `(.L_x_4) ;  /* 0x0000000000047947 */ /* 0x000fea0003800000 */
.L_x_3:
[----:B--234-:R-:W-:Y:S01]  /*08a0*/  NOP ;  /* 0x0000000000007918 */ /* 0x01cfe20000000000 */
.L_x_4:
[----:B------:R-:W-:Y:S01]  /*08b0*/  ULDC UR4, c[0x0][0x65c] ;  /* 0x0001970000047ab9 */ /* 0x000fe20000000800 */
[----:B------:R-:W-:Y:S01]  /*08c0*/  UMOV UR5, URZ ;  /* 0x0000003f00057c82 */ /* 0x000fe20008000000 */
[----:B------:R-:W-:-:S03]  /*08d0*/  UISETP.NE.AND UP0, UPT, UR4, 0x1, UPT ;  /* 0x000000010400788c */ /* 0x000fc6000bf05270 */
[----:B------:R-:W-:Y:S01]  /*08e0*/  UMOV UR4, UR13 ;  /* 0x0000000d00047c82 */ /* 0x000fe20008000000 */
[----:B------:R-:W-:Y:S02]  /*08f0*/  UP2UR UR45, UPR, URZ, 0x1 ;  /* 0x000000013f2d7883 */ /* 0x000fe40008000000 */
[----:B------:R-:W-:Y:S02]  /*0900*/  PLOP3.LUT P0, PT, PT, PT, UP0, 0x80, 0x0 ;  /* 0x000000000000781c */ /* 0x000fe40003f0f008 */
[----:B------:R-:W-:Y:S02]  /*0910*/  PLOP3.LUT P3, PT, PT, PT, UP0, 0x80, 0x0 ;  /* 0x000000000000781c */ /* 0x000fe40003f6f008 */
[----:B------:R-:W-:Y:S01]  /*0920*/  PLOP3.LUT P5, PT, PT, PT, UP0, 0x80, 0x0 ;  /* 0x000000000000781c */ /* 0x000fe20003faf008 */
[----:B------:R-:W-:Y:S01]  /*0930*/  @UP0 ULDC UR14, c[0x0][0x10] ;  /* 0x00000400000e0ab9 */ /* 0x000fe20000000800 */
[----:B------:R-:W-:Y:S01]  /*0940*/  @UP0 UMOV UR6, UR10 ;  /* 0x0000000a00060c82 */ /* 0x000fe20008000000 */
[----:B------:R-:W-:Y:S01]  /*0950*/  @UP0 UMOV UR7, URZ ;  /* 0x0000003f00070c82 */ /* 0x000fe20008000000 */
[----:B------:R-:W-:Y:S01]  /*0960*/  PLOP3.LUT P4, PT, PT, PT, UP0, 0x80, 0x0 ;  /* 0x000000000000781c */ /* 0x000fe20003f8f008 */
[----:B------:R-:W-:-:S03]  /*0970*/  @UP0 UIMAD.WIDE.U32 UR14, UR13, UR14, UR6 ;  /* 0x0000000e0d0e02a5 */ /* 0x000fc6000f8e0006 */
[----:B------:R-:W-:Y:S01]  /*0980*/  @!UP0 ULDC UR7, c[0x0][0xc] ;  /* 0x0000030000078ab9 */ /* 0x000fe20000000800 */
[----:B------:R-:W-:Y:S01]  /*0990*/  @UP0 UMOV UR6, URZ ;  /* 0x0000003f00060c82 */ /* 0x000fe20008000000 */
[----:B------:R-:W-:Y:S01]  /*09a0*/  @!UP0 UIMAD.WIDE.U32 UR4, UR10, UR7, UR4 ;  /* 0x000000070a0482a5 */ /* 0x000fe2000f8e0004 */
[----:B------:R-:W-:Y:S01]  /*09b0*/  IMAD.U32 R2, RZ, RZ, UR14 ;  /* 0x0000000eff027e24 */ /* 0x000fe2000f8e00ff */
[----:B------:R-:W-:Y:S02]  /*09c0*/  @UP0 UIADD3 UR6, UR15, UR6, URZ ;  /* 0x000000060f060290 */ /* 0x000fe4000fffe03f */
[----:B------:R-:W-:Y:S01]  /*09d0*/  MOV R3, UR15 ;  /* 0x0000000f00037c02 */ /* 0x000fe20008000f00 */
[----:B------:R-:W-:Y:S02]  /*09e0*/  @P0 IMAD.MOV.U32 R7, RZ, RZ, R2 ;  /* 0x000000ffff070224 */ /* 0x000fe400078e0002 */
[----:B------:R-:W-:Y:S02]  /*09f0*/  IMAD.U32 R5, RZ, RZ, UR5 ;  /* 0x00000005ff057e24 */ /* 0x000fe4000f8e00ff */
[----:B------:R-:W-:-:S02]  /*0a00*/  IMAD.U32 R2, RZ, RZ, UR4 ;  /* 0x00000004ff027e24 */ /* 0x000fc4000f8e00ff */
[----:B------:R-:W-:Y:S02]  /*0a10*/  @P3 IMAD.U32 R6, RZ, RZ, UR6 ;  /* 0x00000006ff063e24 */ /* 0x000fe4000f8e00ff */
[----:B------:R-:W-:Y:S02]  /*0a20*/  @!P5 IMAD.MOV.U32 R6, RZ, RZ, R5 ;  /* 0x000000ffff06d224 */ /* 0x000fe400078e0005 */
[----:B------:R-:W-:Y:S02]  /*0a30*/  @!P4 IMAD.MOV.U32 R7, RZ, RZ, R2 ;  /* 0x000000ffff07c224 */ /* 0x000fe400078e0002 */
[----:B------:R-:W-:Y:S01]  /*0a40*/  IMAD.U32 R3, RZ, RZ, UR5 ;  /* 0x00000005ff037e24 */ /* 0x000fe2000f8e00ff */
[----:B------:R0:W-:Y:S01]  /*0a50*/  STL [R1+0x200], R6 ;  /* 0x0002000601007387 */ /* 0x0001e20000100800 */
[----:B------:R-:W-:-:S03]  /*0a60*/  IMAD.U32 R4, RZ, RZ, UR4 ;  /* 0x00000004ff047e24 */ /* 0x000fc6000f8e00ff */
[----:B------:R0:W-:Y:S01]  /*0a70*/  STL [R1+0x204], R7 ;  /* 0x0002040701007387 */ /* 0x0001e20000100800 */
[----:B------:R-:W-:Y:S05]  /*0a80*/  @!P2 BRA `(.L_x_5) ;  /* 0x00000000000ca947 */ /* 0x000fea0003800000 */
[----:B------:R-:W-:Y:S01]  /*0a90*/  UCGABAR_WAIT ;  /* 0x0000000000007dc7 */ /* 0x000fe20008000000 */
[----:B------:R-:W-:Y:S01]  /*0aa0*/  CCTL.IVALL ;  /* 0x00000000ff00798f */ /* 0x000fe20002000000 */
[----:B------:R-:W-:Y:S05]  /*0ab0*/  BRA `(.L_x_6) ;  /* 0x0000000000047947 */ /* 0x000fea0003800000 */
.L_x_5:
[----:B------:R-:W-:Y:S06]  /*0ac0*/  BAR.SYNC.DEFER_BLOCKING 0x0 ;  /* 0x0000000000007b1d */ /* 0x000fec0000010000 */
.L_x_6:
[----:B------:R-:W-:Y:S05]  /*0ad0*/  @!P1 BRA `(.L_x_7) ;  /* 0x0000015400c09947 */ /* 0x000fea0003800000 */
[----:B------:R-:W-:-:S06]  /*0ae0*/  UISETP.GT.U32.AND UP0, UPT, UR16, 0x1, UPT ;  /* 0x000000011000788c */ /* 0x000fcc000bf04070 */
[----:B------:R-:W-:-:S13]  /*0af0*/  PLOP3.LUT P0, PT, PT, PT, UP0, 0x80, 0x0 ;  /* 0x000000000000781c */ /* 0x000fda0003f0f008 */
[----:B------:R-:W-:Y:S05]  /*0b00*/  @P0 EXIT ;  /* 0x000000000000094d */ /* 0x000fea0003800000 */
[----:B------:R-:W-:Y:S01]  /*0b10*/  ULDC.64 UR4, c[0x0][0x650] ;  /* 0x0001940000047ab9 */ /* 0x000fe20000000a00 */
[----:B------:R-:W-:Y:S01]  /*0b20*/  UMOV UR41, 0xffffffff ;  /* 0xffffffff00297882 */ /* 0x000fe20000000000 */
[----:B------:R-:W-:Y:S01]  /*0b30*/  ISETP.GE.U32.AND P0, PT, R7, UR4, PT ;  /* 0x0000000407007c0c */ /* 0x000fe2000bf06070 */
[----:B------:R-:W-:Y:S01]  /*0b40*/  UMOV UR42, 0xffffffff ;  /* 0xffffffff002a7882 */ /* 0x000fe20000000000 */
[----:B------:R-:W-:Y:S01]  /*0b50*/  UMOV UR43, 0xffffffff ;  /* 0xffffffff002b7882 */ /* 0x000fe20000000000 */
[----:B------:R-:W-:Y:S02]  /*0b60*/  PRMT R0, RZ, 0x7610, R0 ;  /* 0x00007610ff007816 */ /* 0x000fe40000000000 */
[----:B------:R-:W-:-:S13]  /*0b70*/  ISETP.GE.U32.AND.EX P0, PT, R6, UR5, PT, P0 ;  /* 0x0000000506007c0c */ /* 0x000fda000bf06100 */
[----:B------:R-:W-:Y:S05]  /*0b80*/  @P0 BRA `(.L_x_8) ;  /* 0x0000000400480947 */ /* 0x000fea0003800000 */
[----:B------:R-:W-:Y:S01]  /*0b90*/  ULDC.64 UR16, c[0x0][0x628] ;  /* 0x00018a0000107ab9 */ /* 0x000fe20000000a00 */
[C---:B------:R-:W-:Y:S01]  /*0ba0*/  R2UR UR19, R7.reuse ;  /* 0x00000000071372ca */ /* 0x040fe200000e0000 */
[----:B------:R-:W-:Y:S01]  /*0bb0*/  ULDC UR18, c[0x0][0x630] ;  /* 0x00018c0000127ab9 */ /* 0x000fe20000000800 */
[----:B------:R-:W-:Y:S02]  /*0bc0*/  ISETP.NE.U32.AND P0, PT, RZ, UR16, PT ;  /* 0x00000010ff007c0c */ /* 0x000fe4000bf05070 */
[----:B------:R-:W-:Y:S02]  /*0bd0*/  R2UR UR4, R7 ;  /* 0x00000000070472ca */ /* 0x000fe400000e0000 */
[----:B------:R-:W-:Y:S02]  /*0be0*/  ISETP.NE.AND.EX P0, PT, RZ, UR17, PT, P0 ;  /* 0x00000011ff007c0c */ /* 0x000fe4000bf05300 */
[----:B------:R-:W-:-:S11]  /*0bf0*/  R2UR UR5, R6 ;  /* 0x00000000060572ca */ /* 0x000fd600000e0000 */
[----:B------:R-:W-:Y:S05]  /*0c00*/  @!P0 BRA `(.L_x_9) ;  /* 0x0000000000308947 */ /* 0x000fea0003800000 */
[----:B------:R-:W-:Y:S01]  /*0c10*/  R2UR UR4, R7 ;  /* 0x00000000070472ca */ /* 0x000fe200000e0000 */
[----:B------:R-:W-:Y:S01]  /*0c20*/  ULDC UR9, c[0x0][0x634] ;  /* 0x00018d0000097ab9 */ /* 0x000fe20000000800 */
[----:B------:R-:W-:-:S11]  /*0c30*/  R2UR UR13, R6 ;  /* 0x00000000060d72ca */ /* 0x000fd600000e0000 */
[----:B------:R-:W-:-:S04]  /*0c40*/  UIADD3 UR9, UP0, UR4, UR9, URZ ;  /* 0x0000000904097290 */ /* 0x000fc8000ff1e03f */
[----:B------:R-:W-:-:S04]  /*0c50*/  UIADD3.X UR13, URZ, UR13, URZ, UP0, !UPT ;  /* 0x0000000d3f0d7290 */ /* 0x000fc800087fe43f */
[----:B------:R-:W-:-:S04]  /*0c60*/  UIMAD.WIDE.U32 UR4, UR13, UR16, URZ ;  /* 0x000000100d0472a5 */ /* 0x000fc8000f8e003f */
[----:B------:R-:W-:Y:S02]  /*0c70*/  UIMAD.WIDE.U32 UR6, UP0, UR9, UR17, UR4 ;  /* 0x00000011090672a5 */ /* 0x000fe4000f800004 */
[----:B------:R-:W-:Y:S02]  /*0c80*/  UIMAD.WIDE.U32 UR4, UR9, UR16, URZ ;  /* 0x00000010090472a5 */ /* 0x000fe4000f8e003f */
[----:B------:R-:W-:Y:S02]  /*0c90*/  UIADD3.X UR15, URZ, URZ, URZ, UP0, !UPT ;  /* 0x0000003f3f0f7290 */ /* 0x000fe400087fe43f */
[----:B------:R-:W-:Y:S01]  /*0ca0*/  UIADD3 URZ, UP0, UR5, UR6, URZ ;  /* 0x00000006053f7290 */ /* 0x000fe2000ff1e03f */
[----:B------:R-:W-:-:S03]  /*0cb0*/  UMOV UR14, UR7 ;  /* 0x00000007000e7c82 */ /* 0x000fc60008000000 */
[----:B------:R-:W-:-:S12]  /*0cc0*/  UIMAD.WIDE.U32.X UR4, UR13, UR17, UR14, UP0 ;  /* 0x000000110d0472a5 */ /* 0x000fd800080e040e */
.L_x_9:
[----:B------:R-:W-:Y:S01]  /*0cd0*/  USHF.R.U64 UR43, UR4, UR18, UR5 ;  /* 0x00000012042b7299 */ /* 0x000fe20008001205 */
[----:B------:R-:W-:Y:S01]  /*0ce0*/  R2UR UR7, R6 ;  /* 0x00000000060772ca */ /* 0x000fe200000e0000 */
[----:B------:R-:W-:Y:S02]  /*0cf0*/  USHF.R.U32.HI UR4, URZ, UR18, UR5 ;  /* 0x000000123f047299 */ /* 0x000fe40008011605 */
[----:B------:R-:W-:Y:S01]  /*0d00*/  UIADD3 UR5, UP0, URZ, -UR43, URZ ;  /* 0x8000002b3f057290 */ /* 0x000fe2000ff1e03f */
[----:B------:R-:W-:Y:S01]  /*0d10*/  ULDC.64 UR14, c[0x0][0x620] ;  /* 0x00018800000e7ab9 */ /* 0x000fe20000000a00 */
[----:B------:R-:W-:Y:S02]  /*0d20*/  UMOV UR6, UR19 ;  /* 0x0000001300067c82 */ /* 0x000fe40008000000 */
[----:B------:R-:W-:Y:S01]  /*0d30*/  UIADD3.X UR4, URZ, ~UR4, URZ, UP0, !UPT ;  /* 0x800000043f047290 */ /* 0x000fe200087fe43f */
[----:B------:R-:W-:Y:S01]  /*0d40*/  ULDC UR9, c[0x0][0x618] ;  /* 0x0001860000097ab9 */ /* 0x000fe20000000800 */
[----:B------:R-:W-:-:S02]  /*0d50*/  UIMAD UR12, UR11, UR12, UR10 ;  /* 0x0000000c0b0c72a4 */ /* 0x000fc4000f8e020a */
[----:B------:R-:W-:Y:S02]  /*0d60*/  UIMAD UR4, UR4, UR14, URZ ;  /* 0x0000000e040472a4 */ /* 0x000fe4000f8e023f */
[----:B------:R-:W-:Y:S02]  /*0d70*/  UIMAD.WIDE.U32 UR6, UR5, UR14, UR6 ;  /* 0x0000000e050672a5 */ /* 0x000fe4000f8e0006 */
[----:B------:R-:W-:Y:S01]  /*0d80*/  UIMAD UR4, UR5, UR15, UR4 ;  /* 0x0000000f050472a4 */ /* 0x000fe2000f8e0204 */
[----:B------:R-:W-:Y:S01]  /*0d90*/  ULDC UR10, c[0x0][0x608] ;  /* 0x00018200000a7ab9 */ /* 0x000fe20000000800 */
[----:B------:R-:W-:Y:S02]  /*0da0*/  ULDC UR18, c[0x0][0x658] ;  /* 0x0001960000127ab9 */ /* 0x000fe40000000800 */
[----:B------:R-:W-:Y:S01]  /*0db0*/  UIADD3 UR7, UR7, UR4, URZ ;  /* 0x0000000407077290 */ /* 0x000fe2000fffe03f */
[----:B------:R-:W-:Y:S02]  /*0dc0*/  UMOV UR11, 0xffffffff ;  /* 0xffffffff000b7882 */ /* 0x000fe40000000000 */
[----:B------:R-:W-:Y:S01]  /*0dd0*/  ULDC.64 UR4, c[0x0][0x640] ;  /* 0x0001900000047ab9 */ /* 0x000fe20000000a00 */
[----:B------:R-:W-:Y:S01]  /*0de0*/  USHF.R.U64 UR16, UR6, UR9, UR7 ;  /* 0x0000000906107299 */ /* 0x000fe20008001207 */
[----:B------:R-:W-:Y:S01]  /*0df0*/  ISETP.NE.U32.AND P0, PT, RZ, UR4, PT ;  /* 0x00000004ff007c0c */ /* 0x000fe2000bf05070 */
[----:B------:R-:W-:-:S02]  /*0e00*/  USHF.R.U32.HI UR7, URZ, UR9, UR7 ;  /* 0x000000093f077299 */ /* 0x000fc40008011607 */
[----:B------:R-:W-:Y:S01]  /*0e10*/  USHF.L.U32 UR6, UR11, UR18, URZ ;  /* 0x000000120b067299 */ /* 0x000fe2000800063f */
[----:B------:R-:W-:Y:S01]  /*0e20*/  ISETP.NE.AND.EX P0, PT, RZ, UR5, PT, P0 ;  /* 0x00000005ff007c0c */ /* 0x000fe2000bf05300 */
[----:B------:R-:W-:Y:S02]  /*0e30*/  USHF.R.U64 UR22, UR16, UR10, UR7 ;  /* 0x0000000a10167299 */ /* 0x000fe40008001207 */
[----:B------:R-:W-:Y:S02]  /*0e40*/  USHF.R.U32.HI UR7, URZ, UR10, UR7 ;  /* 0x0000000a3f077299 */ /* 0x000fe40008011607 */
[----:B------:R-:W-:Y:S02]  /*0e50*/  UISETP.NE.AND UP1, UPT, UR45, URZ, UPT ;  /* 0x0000003f2d00728c */ /* 0x000fe4000bf25270 */
[----:B------:R-:W-:Y:S01]  /*0e60*/  USHF.R.U64 UR23, UR22, UR18, UR7 ;  /* 0x0000001216177299 */ /* 0x000fe20008001207 */
[----:B------:R-:W-:Y:S01]  /*0e70*/  ULDC UR17, c[0x0][0x600] ;  /* 0x0001800000117ab9 */ /* 0x000fe20000000800 */
[----:B------:R-:W-:-:S02]  /*0e80*/  ULOP3.LUT UR13, URZ, UR6, URZ, 0x33, !UPT ;  /* 0x000000063f0d7292 */ /* 0x000fc4000f8e333f */
[----:B------:R-:W-:Y:S02]  /*0e90*/  UIADD3 UR15, UR17, -0x1, URZ ;  /* 0xffffffff110f7890 */ /* 0x000fe4000fffe03f */
[----:B------:R-:W-:Y:S02]  /*0ea0*/  USEL UR12, UR8, UR12, !UP1 ;  /* 0x0000000c080c7287 */ /* 0x000fe4000c800000 */
[----:B------:R-:W-:Y:S01]  /*0eb0*/  USHF.R.U32.HI UR7, URZ, UR18, UR7 ;  /* 0x000000123f077299 */ /* 0x000fe20008011607 */
[----:B------:R-:W-:Y:S01]  /*0ec0*/  ULDC UR19, c[0x0][0x648] ;  /* 0x0001920000137ab9 */ /* 0x000fe20000000800 */
[----:B------:R-:W-:Y:S01]  /*0ed0*/  ULDC UR20, c[0x0][0x638] ;  /* 0x00018e0000147ab9 */ /* 0x000fe20000000800 */
[----:B------:R-:W-:Y:S01]  /*0ee0*/  UMOV UR21, 0x1 ;  /* 0x0000000100157882 */ /* 0x000fe20000000000 */
[----:B------:R-:W-:Y:S01]  /*0ef0*/  UMOV UR6, UR23 ;  /* 0x0000001700067c82 */ /* 0x000fe20008000000 */
[----:B------:R-:W-:Y:S07]  /*0f00*/  @!P0 BRA `(.L_x_10) ;  /* 0x0000000000308947 */ /* 0x000fee0003800000 */
[----:B------:R-:W-:Y:S02]  /*0f10*/  ULDC UR10, c[0x0][0x64c] ;  /* 0x00019300000a7ab9 */ /* 0x000fe40000000800 */
        /* <DEDUP_REMOVED lines=8> */
[----:B------:R-:W-:-:S07]  /*0fa0*/  UIMAD.WIDE.U32.X UR4, UR14, UR5, UR10, UP0 ;  /* 0x000000050e0472a5 */ /* 0x000fce00080e040a */
[----:B------:R-:W-:Y:S01]  /*0fb0*/  UMOV UR6, UR4 ;  /* 0x0000000400067c82 */ /* 0x000fe20008000000 */
[----:B------:R-:W-:-:S05]  /*0fc0*/  UMOV UR7, UR5 ;  /* 0x0000000500077c82 */ /* 0x000fca0008000000 */
.L_x_10:
[----:B------:R-:W-:Y:S01]  /*0fd0*/  USHF.R.U64 UR5, UR6, UR19, UR7 ;  /* 0x0000001306057299 */ /* 0x000fe20008001207 */
[----:B------:R-:W-:Y:S01]  /*0fe0*/  IMAD.MOV.U32 R0, RZ, RZ, 0x1 ;  /* 0x00000001ff007424 */ /* 0x000fe200078e00ff */
[----:B------:R-:W-:Y:S02]  /*0ff0*/  USHF.L.U32 UR4, UR21, UR18, URZ ;  /* 0x0000001215047299 */ /* 0x000fe4000800063f */
[----:B------:R-:W-:Y:S02]  /*1000*/  ULOP3.LUT UR13, UR22, UR13, URZ, 0xc0, !UPT ;  /* 0x0000000d160d7292 */ /* 0x000fe4000f8ec03f */
[----:B------:R-:W-:Y:S02]  /*1010*/  UIADD3 UR6, -UR5, URZ, URZ ;  /* 0x0000003f05067290 */ /* 0x000fe4000fffe13f */
[----:B------:R-:W-:Y:S02]  /*1020*/  UIMAD UR13, UR4, UR5, UR13 ;  /* 0x00000005040d72a4 */ /* 0x000fe4000f8e020d */
[----:B------:R-:W-:-:S02]  /*1030*/  ULOP3.LUT UR15, UR16, UR15, URZ, 0xc0, !UPT ;  /* 0x0000000f100f7292 */ /* 0x000fc4000f8ec03f */
[----:B------:R-:W-:Y:S01]  /*1040*/  UIMAD UR4, UR6, UR20, UR23 ;  /* 0x00000014060472a4 */ /* 0x000fe2000f8e0217 */
[----:B------:R-:W-:Y:S01]  /*1050*/  ULDC UR5, c[0x0][0x610] ;  /* 0x0001840000057ab9 */ /* 0x000fe20000000800 */
[----:B------:R-:W-:Y:S02]  /*1060*/  UISETP.NE.AND UP0, UPT, UR45, URZ, UPT ;  /* 0x0000003f2d00728c */ /* 0x000fe4000bf05270 */
[----:B------:R-:W-:Y:S02]  /*1070*/  UIMAD UR12, UR13, UR5, UR12 ;  /* 0x000000050d0c72a4 */ /* 0x000fe4000f8e020c */
[----:B------:R-:W-:-:S04]  /*1080*/  UIMAD UR4, UR4, UR17, UR15 ;  /* 0x00000011040472a4 */ /* 0x000fc8000f8e020f */
[----:B------:R-:W-:Y:S02]  /*1090*/  USEL UR42, UR4, UR12, !UP0 ;  /* 0x0000000c042a7287 */ /* 0x000fe4000c000000 */
[----:B------:R-:W-:-:S12]  /*10a0*/  USEL UR41, UR12, UR4, !UP0 ;  /* 0x000000040c297287 */ /* 0x000fd8000c000000 */
.L_x_8:
[----:B------:R-:W-:-:S08]  /*10b0*/  NOP ;  /* 0x0000000000007918 */ /* 0x000fd00000000000 */
[----:B------:R-:W1:Y:S02]  /*10c0*/  USETMAXREG.TRY_ALLOC.CTAPOOL UP0, 0xf0 ;  /* 0x000000f0000079c8 */ /* 0x000e640008000600 */
[----:B-1----:R-:W-:-:S13]  /*10d0*/  PLOP3.LUT P0, PT, PT, PT, UP0, 0x80, 0x0 ;  /* 0x000000000000781c */ /* 0x002fda0003f0f008 */
[----:B------:R-:W-:Y:S05]  /*10e0*/  @!P0 BRA `(.L_x_8) ;  /* 0xfffffffc00f08947 */ /* 0x000fea000383ffff */
[----:B------:R-:W-:Y:S01]  /*10f0*/  ULDC.64 UR4, c[0x0][0x598] ;  /* 0x0001660000047ab9 */ /* 0x000fe20000000a00 */
[----:B------:R-:W-:Y:S01]  /*1100*/  ULDC.64 UR36, c[0x0][0x208] ;  /* 0x0000820000247ab9 */ /* 0x000fe20000000a00 */
[----:B------:R-:W-:-:S04]  /*1110*/  ISETP.NE.U32.AND P0, PT, RZ, UR4, PT ;  /* 0x00000004ff007c0c */ /* 0x000fc8000bf05070 */
[----:B------:R-:W-:-:S13]  /*1120*/  ISETP.NE.AND.EX P0, PT, RZ, UR5, PT, P0 ;  /* 0x00000005ff007c0c */ /* 0x000fda000bf05300 */
[----:B------:R-:W-:Y:S05]  /*1130*/  @!P0 BRA `(.L_x_11) ;  /* 0x00000000001c8947 */ /* 0x000fea0003800000 */
[----:B------:R-:W1:Y:S02]  /*1140*/  LDC.64 R2, c[0x0][0x598] ;  /* 0x00016600ff027b82 */ /* 0x000e640000000a00 */
[----:B-1----:R-:W2:Y:S02]  /*1150*/  LDG.E.64 R2, desc[UR36][R2.64] ;  /* 0x0000002402027981 */ /* 0x002ea4000c1e1b00 */
[----:B--2---:R-:W-:-:S04]  /*1160*/  ISETP.NE.U32.AND P0, PT, R2, RZ, PT ;  /* 0x000000ff0200720c */ /* 0x004fc80003f05070 */
[----:B------:R-:W-:-:S13]  /*1170*/  ISETP.NE.AND.EX P0, PT, R3, RZ, PT, P0 ;  /* 0x000000ff0300720c */ /* 0x000fda0003f05300 */
[----:B------:R-:W-:Y:S05]  /*1180*/  @!P0 BRA `(.L_x_11) ;  /* 0x0000000000088947 */ /* 0x000fea0003800000 */
[----:B------:R1:W5:Y:S01]  /*1190*/  LD.E R2, desc[UR36][R2.64] ;  /* 0x0000002402027980 */ /* 0x000362000c101900 */
[----:B------:R-:W-:Y:S05]  /*11a0*/  BRA `(.L_x_12) ;  /* 0x0000000000247947 */ /* 0x000fea0003800000 */
.L_x_11:
[----:B------:R-:W-:Y:S02]  /*11b0*/  ULDC.64 UR4, c[0x0][0x588] ;  /* 0x0001620000047ab9 */ /* 0x000fe40000000a00 */
[----:B------:R-:W-:-:S04]  /*11c0*/  ISETP.NE.U32.AND P0, PT, RZ, UR4, PT ;  /* 0x00000004ff007c0c */ /* 0x000fc8000bf05070 */
[----:B------:R-:W-:-:S13]  /*11d0*/  ISETP.NE.AND.EX P0, PT, RZ, UR5, PT, P0 ;  /* 0x00000005ff007c0c */ /* 0x000fda000bf05300 */
[----:B------:R-:W-:Y:S05]  /*11e0*/  @!P0 BRA `(.L_x_13) ;  /* 0x00000000000c8947 */ /* 0x000fea0003800000 */
[----:B------:R-:W1:Y:S02]  /*11f0*/  LDC.64 R2, c[0x0][0x588] ;  /* 0x00016200ff027b82 */ /* 0x000e640000000a00 */
[----:B-1----:R2:W5:Y:S01]  /*1200*/  LDG.E R2, desc[UR36][R2.64] ;  /* 0x0000002402027981 */ /* 0x002562000c1e1900 */
[----:B------:R-:W-:Y:S05]  /*1210*/  BRA `(.L_x_12) ;  /* 0x0000000000087947 */ /* 0x000fea0003800000 */
.L_x_13:
[----:B------:R-:W-:Y:S02]  /*1220*/  ULDC UR4, c[0x0][0x580] ;  /* 0x0001600000047ab9 */ /* 0x000fe40000000800 */
[----:B------:R-:W-:-:S07]  /*1230*/  MOV R2, UR4 ;  /* 0x0000000400027c02 */ /* 0x000fce0008000f00 */
.L_x_12:
[----:B------:R-:W-:Y:S02]  /*1240*/  ULDC.64 UR4, c[0x0][0x5a0] ;  /* 0x0001680000047ab9 */ /* 0x000fe40000000a00 */
[----:B------:R-:W-:-:S04]  /*1250*/  ISETP.NE.U32.AND P0, PT, RZ, UR4, PT ;  /* 0x00000004ff007c0c */ /* 0x000fc8000bf05070 */
[----:B------:R-:W-:-:S13]  /*1260*/  ISETP.NE.AND.EX P0, PT, RZ, UR5, PT, P0 ;  /* 0x00000005ff007c0c */ /* 0x000fda000bf05300 */
[----:B------:R-:W-:Y:S05]  /*1270*/  @!P0 BRA `(.L_x_14) ;  /* 0x00000000001c8947 */ /* 0x000fea0003800000 */
[----:B------:R-:W3:Y:S02]  /*1280*/  LDC.64 R4, c[0x0][0x5a0] ;  /* 0x00016800ff047b82 */ /* 0x000ee40000000a00 */
[----:B---3--:R-:W3:Y:S02]  /*1290*/  LDG.E.64 R4, desc[UR36][R4.64] ;  /* 0x0000002404047981 */ /* 0x008ee4000c1e1b00 */
[----:B---3--:R-:W-:-:S04]  /*12a0*/  ISETP.NE.U32.AND P0, PT, R4, RZ, PT ;  /* 0x000000ff0400720c */ /* 0x008fc80003f05070 */
[----:B------:R-:W-:-:S13]  /*12b0*/  ISETP.NE.AND.EX P0, PT, R5, RZ, PT, P0 ;  /* 0x000000ff0500720c */ /* 0x000fda0003f05300 */
[----:B------:R-:W-:Y:S05]  /*12c0*/  @!P0 BRA `(.L_x_14) ;  /* 0x0000000000088947 */ /* 0x000fea0003800000 */
[----:B------:R3:W5:Y:S01]  /*12d0*/  LD.E R16, desc[UR36][R4.64] ;  /* 0x0000002404107980 */ /* 0x000762000c101900 */
[----:B------:R-:W-:Y:S05]  /*12e0*/  BRA `(.L_x_15) ;  /* 0x0000000000247947 */ /* 0x000fea0003800000 */
.L_x_14:
[----:B------:R-:W-:Y:S02]  /*12f0*/  ULDC.64 UR4, c[0x0][0x590] ;  /* 0x0001640000047ab9 */ /* 0x000fe40000000a00 */
[----:B------:R-:W-:-:S04]  /*1300*/  ISETP.NE.U32.AND P0, PT, RZ, UR4, PT ;  /* 0x00000004ff007c0c */ /* 0x000fc8000bf05070 */
[----:B------:R-:W-:-:S13]  /*1310*/  ISETP.NE.AND.EX P0, PT, RZ, UR5, PT, P0 ;  /* 0x00000005ff007c0c */ /* 0x000fda000bf05300 */
[----:B------:R-:W-:Y:S05]  /*1320*/  @!P0 BRA `(.L_x_16) ;  /* 0x00000000000c8947 */ /* 0x000fea0003800000 */
[----:B------:R-:W3:Y:S02]  /*1330*/  LDC.64 R4, c[0x0][0x590] ;  /* 0x00016400ff047b82 */ /* 0x000ee40000000a00 */
[----:B---3--:R4:W5:Y:S01]  /*1340*/  LDG.E R16, desc[UR36][R4.64] ;  /* 0x0000002404107981 */ /* 0x008962000c1e1900 */
[----:B------:R-:W-:Y:S05]  /*1350*/  BRA `(.L_x_15) ;  /* 0x0000000000087947 */ /* 0x000fea0003800000 */
.L_x_16:
[----:B------:R-:W-:Y:S02]  /*1360*/  ULDC UR4, c[0x0][0x584] ;  /* 0x0001610000047ab9 */ /* 0x000fe40000000800 */
[----:B------:R-:W-:-:S07]  /*1370*/  IMAD.U32 R16, RZ, RZ, UR4 ;  /* 0x00000004ff107e24 */ /* 0x000fce000f8e00ff */
.L_x_15:
[----:B------:R-:W-:-:S13]  /*1380*/  LOP3.LUT P0, RZ, R0, 0xff, RZ, 0xc0, !PT ;  /* 0x000000ff00ff7812 */ /* 0x000fda000780c0ff */
[----:B------:R-:W-:Y:S05]  /*1390*/  @!P0 EXIT ;  /* 0x000000000000894d */ /* 0x000fea0003800000 */
[----:B------:R-:W-:Y:S01]  /*13a0*/  ULDC UR4, c[0x0][0x28c] ;  /* 0x0000a30000047ab9 */ /* 0x000fe20000000800 */
[----:B------:R-:W-:Y:S01]  /*13b0*/  UMOV UR38, URZ ;  /* 0x0000003f00267c82 */ /* 0x000fe20008000000 */
[----:B------:R-:W-:Y:S01]  /*13c0*/  UIADD3 UR4, UR4, 0x1f, URZ ;  /* 0x0000001f04047890 */ /* 0x000fe2000fffe03f */
[----:B------:R-:W-:-:S03]  /*13d0*/  UMOV UR39, URZ ;  /* 0x0000003f00277c82 */ /* 0x000fc60008000000 */
[----:B------:R-:W-:-:S04]  /*13e0*/  USHF.R.S32.HI UR5, URZ, 0x1f, UR4 ;  /* 0x0000001f3f057899 */ /* 0x000fc80008011404 */
[----:B------:R-:W-:-:S04]  /*13f0*/  ULEA.HI UR5, UR5, UR4, URZ, 0x5 ;  /* 0x0000000405057291 */ /* 0x000fc8000f8f283f */
[----:B------:R-:W-:-:S12]  /*1400*/  USHF.R.S32.HI UR44, URZ, 0x5, UR5 ;  /* 0x000000053f2c7899 */ /* 0x000fd80008011405 */
.L_x_546:
[----:B------:R-:W0:Y:S01]  /*1410*/  S2R R0, SR_TID.X ;  /* 0x0000000000007919 */ /* 0x000e220000002100 */
[----:B-1----:R-:W1:Y:S01]  /*1420*/  S2UR UR7, SR_CgaCtaId ;  /* 0x00000000000779c3 */ /* 0x002e620000008800 */
[----:B------:R-:W-:Y:S02]  /*1430*/  UMOV UR6, 0x400 ;  /* 0x0000040000067882 */ /* 0x000fe40000000000 */
[----:B-1----:R-:W-:Y:S01]  /*1440*/  ULEA UR6, UR7, UR6, 0x18 ;  /* 0x0000000607067291 */ /* 0x002fe2000f8ec03f */
[----:B0-----:R-:W-:-:S04]  /*1450*/  LOP3.LUT R0, R0, 0x80, RZ, 0xc0, !PT ;  /* 0x0000008000007812 */ /* 0x001fc800078ec0ff */
[----:B------:R-:W-:-:S06]  /*1460*/  SHF.R.U32.HI R0, RZ, 0x7, R0 ;  /* 0x00000007ff007819 */ /* 0x000fcc0000011600 */
[----:B------:R-:W0:Y:S02]  /*1470*/  SHFL.IDX PT, R0, R0, RZ, 0x1f ;  /* 0x00001fff00007589 */ /* 0x000e2400000e0000 */
[----:B0-----:R-:W-:-:S13]  /*1480*/  R2UR UR4, R0 ;  /* 0x00000000000472ca */ /* 0x001fda00000e0000 */
[----:B------:R-:W-:-:S04]  /*1490*/  ULEA.HI UR5, UR4, UR4, URZ, 0x1 ;  /* 0x0000000404057291 */ /* 0x000fc8000f8f083f */
[----:B------:R-:W-:-:S04]  /*14a0*/  ULOP3.LUT UR5, UR5, 0xffffe, URZ, 0xc0, !UPT ;  /* 0x000ffffe05057892 */ /* 0x000fc8000f8ec03f */
[----:B------:R-:W-:-:S03]  /*14b0*/  UIADD3 UR5, UR4, -UR5, URZ ;  /* 0x8000000504057290 */ /* 0x000fc6000fffe03f */
[----:B------:R-:W-:Y:S01]  /*14c0*/  ULDC UR4, c[0x0][0x28c] ;  /* 0x0000a30000047ab9 */ /* 0x000fe20000000800 */
[----:B------:R-:W-:Y:S01]  /*14d0*/  ULEA UR5, UR5, UR6, 0xc ;  /* 0x0000000605057291 */ /* 0x000fe2000f8e603f */
[----:B------:R-:W-:-:S03]  /*14e0*/  ISETP.LT.AND P0, PT, RZ, UR4, PT ;  /* 0x00000004ff007c0c */ /* 0x000fc6000bf01270 */
[----:B------:R-:W-:-:S04]  /*14f0*/  UIADD3 UR5, UR5, 0x180, URZ ;  /* 0x0000018005057890 */ /* 0x000fc8000fffe03f */
[----:B------:R-:W-:-:S04]  /*1500*/  USHF.R.U32.HI UR5, URZ, 0x4, UR5 ;  /* 0x000000043f057899 */ /* 0x000fc80008011605 */
[----:B------:R-:W-:Y:S02]  /*1510*/  ULOP3.LUT UR46, UR5, 0x3fff, URZ, 0xc0, !UPT ;  /* 0x00003fff052e7892 */ /* 0x000fe4000f8ec03f */
[----:B---3--:R-:W-:Y:S10]  /*1520*/  @P0 BRA `(.L_x_17) ;  /* 0x0000000000400947 */ /* 0x008ff40003800000 */
[----:B------:R-:W-:Y:S01]  /*1530*/  MOV R0, 0x0 ;  /* 0x0000000000007802 */ /* 0x000fe20000000f00 */
[----:B------:R-:W-:Y:S01]  /*1540*/  ULDC.64 UR4, c[0x4][0x68] ;  /* 0x01001a0000047ab9 */ /* 0x000fe20000000a00 */
[----:B------:R-:W-:Y:S01]  /*1550*/  ULDC.64 UR6, c[0x4][0x8] ;  /* 0x0100020000067ab9 */ /* 0x000fe20000000a00 */
[----:B---34-:R-:W-:Y:S01]  /*1560*/  IMAD.U32 R4, RZ, RZ, UR4 ;  /* 0x00000004ff047e24 */ /* 0x018fe2000f8e00ff */
[----:B------:R0:W1:Y:S01]  /*1570*/  LDC.64 R14, c[0x4][R0] ;  /* 0x01000000000e7b82 */ /* 0x0000620000000a00 */
[----:B------:R-:W-:Y:S01]  /*1580*/  IMAD.U32 R5, RZ, RZ, UR5 ;  /* 0x00000005ff057e24 */ /* 0x000fe2000f8e00ff */
[----:B------:R-:W-:Y:S01]  /*1590*/  ULDC.64 UR4, c[0x4][0x70] ;  /* 0x01001c0000047ab9 */ /* 0x000fe20000000a00 */
[----:B------:R-:W-:Y:S01]  /*15a0*/  IMAD.U32 R10, RZ, RZ, UR6 ;  /* 0x00000006ff0a7e24 */ /* 0x000fe2000f8e00ff */
[----:B------:R-:W-:Y:S01]  /*15b0*/  MOV R13, RZ ;  /* 0x000000ff000d7202 */ /* 0x000fe20000000f00 */
[----:B------:R-:W-:Y:S02]  /*15c0*/  IMAD.U32 R6, RZ, RZ, UR4 ;  /* 0x00000004ff067e24 */ /* 0x000fe4000f8e00ff */
[----:B------:R-:W-:-:S02]  /*15d0*/  IMAD.U32 R7, RZ, RZ, UR5 ;  /* 0x00000005ff077e24 */ /* 0x000fc4000f8e00ff */
[----:B------:R-:W-:Y:S02]  /*15e0*/  IMAD.U32 R11, RZ, RZ, UR7 ;  /* 0x00000007ff0b7e24 */ /* 0x000fe4000f8e00ff */
[----:B------:R-:W-:Y:S02]  /*15f0*/  IMAD.MOV.U32 R8, RZ, RZ, 0x1e1 ;  /* 0x000001e1ff087424 */ /* 0x000fe400078e00ff */
[----:B0-----:R-:W-:-:S07]  /*1600*/  IMAD.MOV.U32 R12, RZ, RZ, 0x1 ;  /* 0x00000001ff0c7424 */ /* 0x001fce00078e00ff */
[----:B------:R-:W-:-:S07]  /*1610*/  LEPC R20, `(.L_x_17) ;  /* 0x000000001014794e */ /* 0x000fce0000000000 */
[----:B-12--5:R-:W-:Y:S05]  /*1620*/  CALL.ABS.NOINC R14 ;  /* 0x000000000e007343 */ /* 0x026fea0003c00000 */
.L_x_17:
[----:B------:R-:W-:-:S06]  /*1630*/  ULOP3.LUT UR4, UR40, 0x1, URZ, 0xfc, !UPT ;  /* 0x0000000128047892 */ /* 0x000fcc000f8efc3f */
[----:B------:R-:W-:-:S05]  /*1640*/  IMAD.U32 R0, RZ, RZ, UR4 ;  /* 0x00000004ff007e24 */ /* 0x000fca000f8e00ff */
[----:B------:R-:W-:-:S13]  /*1650*/  ISETP.NE.AND P0, PT, R0, 0x3, PT ;  /* 0x000000030000780c */ /* 0x000fda0003f05270 */
[----:B------:R-:W-:Y:S05]  /*1660*/  @!P0 BRA `(.L_x_18) ;  /* 0x0000000000048947 */ /* 0x000fea0003800000 */
[----:B------:R-:W-:Y:S01]  /*1670*/  BPT.TRAP 0x1 ;  /* 0x000000040000795c */ /* 0x000fe20000300000 */
.L_x_18:
[----:B------:R-:W0:Y:S01]  /*1680*/  S2UR UR5, SR_CgaCtaId ;  /* 0x00000000000579c3 */ /* 0x000e220000008800 */
[----:B------:R-:W-:Y:S01]  /*1690*/  UMOV UR4, 0x400 ;  /* 0x0000040000047882 */ /* 0x000fe20000000000 */
[----:B--2---:R-:W-:Y:S02]  /*16a0*/  IMAD.U32 R3, RZ, RZ, UR38 ;  /* 0x00000026ff037e24 */ /* 0x004fe4000f8e00ff */
[----:B---34-:R-:W-:-:S03]  /*16b0*/  IMAD.U32 R5, RZ, RZ, UR39 ;  /* 0x00000027ff057e24 */ /* 0x018fc6000f8e00ff */
[----:B------:R-:W-:Y:S01]  /*16c0*/  SHF.L.U32 R3, R3, 0x1f, RZ ;  /* 0x0000001f03037819 */ /* 0x000fe200000006ff */
[----:B0-----:R-:W-:-:S06]  /*16d0*/  ULEA UR4, UR5, UR4, 0x18 ;  /* 0x0000000405047291 */ /* 0x001fcc000f8ec03f */
[----:B------:R-:W-:-:S04]  /*16e0*/  IMAD.U32 R0, RZ, RZ, UR4 ;  /* 0x00000004ff007e24 */ /* 0x000fc8000f8e00ff */
[----:B------:R-:W-:-:S04]  /*16f0*/  IMAD R4, R5, 0x8, R0 ;  /* 0x0000000805047824 */ /* 0x000fc800078e0200 */
[----:B------:R0:W1:Y:S01]  /*1700*/  SYNCS.PHASECHK.TRANS64.TRYWAIT P1, [R4+URZ], R3 ;  /* 0x00000003040075a7 */ /* 0x000062000802017f */
[----:B------:R-:W-:Y:S05]  /*1710*/  @!P0 BRA `(.L_x_19) ;  /* 0x0000000000048947 */ /* 0x000fea0003800000 */
[----:B------:R-:W-:Y:S01]  /*1720*/  BPT.TRAP 0x1 ;  /* 0x000000040000795c */ /* 0x000fe20000300000 */
.L_x_19:
[----:B-1----:R-:W-:Y:S05]  /*1730*/  @P1 BRA `(.L_x_20) ;  /* 0x0000000000081947 */ /* 0x002fea0003800000 */
[----:B------:R-:W1:Y:S02]  /*1740*/  SYNCS.PHASECHK.TRANS64.TRYWAIT P1, [R4+URZ], R3 ;  /* 0x00000003040075a7 */ /* 0x000e64000802017f */
[----:B-1----:R-:W-:Y:S05]  /*1750*/  @!P1 BRA `(.L_x_21) ;  /* 0x0000016000e49947 */ /* 0x002fea0003800000 */
.L_x_20:
[----:B------:R-:W-:-:S04]  /*1760*/  UISETP.LT.AND UP0, UPT, UR44, 0x1, UPT ;  /* 0x000000012c00788c */ /* 0x000fc8000bf01270 */
[----:B------:R-:W-:-:S06]  /*1770*/  USEL UR4, UR44, 0x1, UP0 ;  /* 0x000000012c047887 */ /* 0x000fcc0008000000 */
[----:B01----:R-:W-:Y:S01]  /*1780*/  IMAD.U32 R4, RZ, RZ, UR4 ;  /* 0x00000004ff047e24 */ /* 0x003fe2000f8e00ff */
[----:B------:R-:W-:Y:S05]  /*1790*/  WARPSYNC.ALL ;  /* 0x0000000000007948 */ /* 0x000fea0003800000 */
[----:B------:R-:W-:-:S04]  /*17a0*/  IADD3 R4, -R4, UR44, RZ ;  /* 0x0000002c04047c10 */ /* 0x000fc8000fffe1ff */
[----:B------:R-:W-:Y:S02]  /*17b0*/  ISETP.GE.AND P1, PT, R4, 0x1, PT ;  /* 0x000000010400780c */ /* 0x000fe40003f26270 */
[----:B------:R-:W-:Y:S01]  /*17c0*/  R2UR UR4, R0 ;  /* 0x00000000000472ca */ /* 0x000fe200000e0000 */
[----:B------:R-:W-:Y:S01]  /*17d0*/  ULOP3.LUT UR8, UR46, 0x10000, URZ, 0xfc, !UPT ;  /* 0x000100002e087892 */ /* 0x000fe2000f8efc3f */
[----:B------:R-:W-:Y:S01]  /*17e0*/  WARPGROUP.ARRIVE ;  /* 0x00000000000079c5 */ /* 0x000fe20000000000 */
[----:B------:R-:W-:Y:S01]  /*17f0*/  UMOV UR5, 0x80000020 ;  /* 0x8000002000057882 */ /* 0x000fe20000000000 */
[----:B------:R-:W-:Y:S01]  /*1800*/  UMOV UR7, 0x80000020 ;  /* 0x8000002000077882 */ /* 0x000fe20000000000 */
[----:B------:R-:W-:-:S08]  /*1810*/  ULEA UR10, UR39, UR8, 0xa ;  /* 0x00000008270a7291 */ /* 0x000fd0000f8e503f */
[----:B------:R-:W-:-:S04]  /*1820*/  UIADD3 UR4, UR4, 0x1c180, URZ ;  /* 0x0001c18004047890 */ /* 0x000fc8000fffe03f */
[----:B------:R-:W-:-:S04]  /*1830*/  USHF.R.U32.HI UR4, URZ, 0x4, UR4 ;  /* 0x000000043f047899 */ /* 0x000fc80008011604 */
[----:B------:R-:W-:-:S04]  /*1840*/  ULOP3.LUT UR4, UR4, 0x3fff, URZ, 0xc0, !UPT ;  /* 0x00003fff04047892 */ /* 0x000fc8000f8ec03f */
[----:B------:R-:W-:-:S03]  /*1850*/  ULOP3.LUT UR9, UR4, 0x10000, URZ, 0xfc, !UPT ;  /* 0x0001000004097892 */ /* 0x000fc6000f8efc3f */
[----:B------:R-:W-:Y:S01]  /*1860*/  UMOV UR4, UR10 ;  /* 0x0000000a00047c82 */ /* 0x000fe20008000000 */
[----:B------:R-:W-:-:S07]  /*1870*/  ULEA UR11, UR39, UR9, 0xa ;  /* 0x00000009270b7291 */ /* 0x000fce000f8e503f */
[----:B------:R-:W-:Y:S02]  /*1880*/  UMOV UR6, UR11 ;  /* 0x0000000b00067c82 */ /* 0x000fe40008000000 */
[----:B------:R-:W-:Y:S01]  /*1890*/  HGMMA.64x256x16.F32.BF16 R24, gdesc[UR4], RZ, !UPT, gsb0 ;  /* 0x03e00000041879f0 */ /* 0x000fe2000c0018ff */
[----:B------:R-:W-:Y:S01]  /*18a0*/  UIADD3 UR4, UR10, 0x200, URZ ;  /* 0x000002000a047890 */ /* 0x000fe2000fffe03f */
[----:B------:R-:W-:Y:S01]  /*18b0*/  UMOV UR5, 0x80000020 ;  /* 0x8000002000057882 */ /* 0x000fe20000000000 */
[----:B------:R-:W-:Y:S02]  /*18c0*/  WARPGROUP.DEPBAR.LE gsb0, 0x0 ;  /* 0x00008000000079c5 */ /* 0x000fe40000010000 */
[----:B------:R-:W-:Y:S01]  /*18d0*/  STL.64 [R1], R24 ;  /* 0x0000001801007387 */ /* 0x000fe20000100a00 */
[----:B------:R-:W-:Y:S01]  /*18e0*/  IMAD.MOV.U32 R235, RZ, RZ, R51 ;  /* 0x000000ffffeb7224 */ /* 0x000fe200078e0033 */
[----:B------:R-:W-:Y:S01]  /*18f0*/  MOV R232, R54 ;  /* 0x0000003600e87202 */ /* 0x000fe20000000f00 */
[----:B------:R-:W-:Y:S01]  /*1900*/  IMAD.MOV.U32 R234, RZ, RZ, R52 ;  /* 0x000000ffffea7224 */ /* 0x000fe200078e0034 */
[----:B------:R-:W-:Y:S01]  /*1910*/  STL.64 [R1+0x8], R26 ;  /* 0x0000081a01007387 */ /* 0x000fe20000100a00 */
        /* <DEDUP_REMOVED lines=36> */
[----:B------:R-:W-:-:S02]  /*1b60*/  IMAD.MOV.U32 R157, RZ, RZ, R73 ;  /* 0x000000ffff9d7224 */ /* 0x000fc400078e0049 */
[----:B------:R-:W-:Y:S01]  /*1b70*/  IMAD.MOV.U32 R159, RZ, RZ, R75 ;  /* 0x000000ffff9f7224 */ /* 0x000fe200078e004b */
[----:B------:R-:W-:Y:S01]  /*1b80*/  STL.64 [R1+0x58], R46 ;  /* 0x0000582e01007387 */ /* 0x000fe20000100a00 */
[----:B------:R-:W-:Y:S02]  /*1b90*/  IMAD.MOV.U32 R160, RZ, RZ, R76 ;  /* 0x000000ffffa07224 */ /* 0x000fe400078e004c */
[----:B------:R-:W-:Y:S01]  /*1ba0*/  IMAD.MOV.U32 R161, RZ, RZ, R77 ;  /* 0x000000ffffa17224 */ /* 0x000fe200078e004d */
[----:B------:R-:W-:Y:S01]  /*1bb0*/  STL.64 [R1+0x60], R48 ;  /* 0x0000603001007387 */ /* 0x000fe20000100a00 */
[----:B------:R-:W-:Y:S02]  /*1bc0*/  IMAD.MOV.U32 R162, RZ, RZ, R78 ;  /* 0x000000ffffa27224 */ /* 0x000fe400078e004e */
[----:B------:R-:W-:Y:S01]  /*1bd0*/  IMAD.MOV.U32 R163, RZ, RZ, R79 ;  /* 0x000000ffffa37224 */ /* 0x000fe200078e004f */
[----:B------:R0:W-:Y:S01]  /*1be0*/  STL [R1+0x68], R50 ;  /* 0x0000683201007387 */ /* 0x0001e20000100800 */
[----:B------:R-:W-:-:S02]  /*1bf0*/  IMAD.MOV.U32 R164, RZ, RZ, R80 ;  /* 0x000000ffffa47224 */ /* 0x000fc400078e0050 */
[----:B------:R-:W-:Y:S01]  /*1c00*/  IMAD.MOV.U32 R165, RZ, RZ, R81 ;  /* 0x000000ffffa57224 */ /* 0x000fe200078e0051 */
[----:B------:R-:W-:Y:S01]  /*1c10*/  STL [R1+0x2b8], R152 ;  /* 0x0002b89801007387 */ /* 0x000fe20000100800 */
[----:B------:R-:W-:Y:S02]  /*1c20*/  IMAD.MOV.U32 R166, RZ, RZ, R82 ;  /* 0x000000ffffa67224 */ /* 0x000fe400078e0052 */
[----:B------:R-:W-:Y:S02]  /*1c30*/  IMAD.MOV.U32 R167, RZ, RZ, R83 ;  /* 0x000000ffffa77224 */ /* 0x000fe400078e0053 */
[----:B------:R-:W-:Y:S02]  /*1c40*/  IMAD.MOV.U32 R169, RZ, RZ, R85 ;  /* 0x000000ffffa97224 */ /* 0x000fe400078e0055 */
[----:B------:R-:W-:Y:S02]  /*1c50*/  IMAD.MOV.U32 R170, RZ, RZ, R86 ;  /* 0x000000ffffaa7224 */ /* 0x000fe400078e0056 */
[----:B------:R-:W-:-:S02]  /*1c60*/  IMAD.MOV.U32 R171, RZ, RZ, R87 ;  /* 0x000000ffffab7224 */ /* 0x000fc400078e0057 */
[----:B------:R-:W-:Y:S02]  /*1c70*/  IMAD.MOV.U32 R172, RZ, RZ, R88 ;  /* 0x000000ffffac7224 */ /* 0x000fe400078e0058 */
        /* <DEDUP_REMOVED lines=57> */
[----:B0-----:R-:W-:-:S06]  /*2010*/  WARPGROUP.ARRIVE ;  /* 0x00000000000079c5 */ /* 0x001fcc0000000000 */
[----:B------:R-:W-:Y:S03]  /*2020*/  HGMMA.64x256x16.F32.BF16 R24, gdesc[UR4], RZ, !UPT, gsb0 ;  /* 0x03e00000041879f0 */ /* 0x000fe6000c0018ff */
[----:B------:R-:W-:Y:S02]  /*2030*/  WARPGROUP.DEPBAR.LE gsb0, 0x0 ;  /* 0x00008000000079c5 */ /* 0x000fe40000010000 */
[----:B------:R-:W-:Y:S04]  /*2040*/  STL.64 [R1+0x2b0], R150 ;  /* 0x0002b09601007387 */ /* 0x000fe80000100a00 */
        /* <DEDUP_REMOVED lines=20> */
[----:B------:R0:W-:Y:S04]  /*2190*/  STL.64 [R1+0x208], R108 ;  /* 0x0002086c01007387 */ /* 0x0001e80000100a00 */
[----:B0-----:R-:W2:Y:S04]  /*21a0*/  LDL.LU R108, [R1] ;  /* 0x00000000016c7983 */ /* 0x001ea80000300800 */
[----:B------:R-:W2:Y:S04]  /*21b0*/  LDL.LU R109, [R1+0x4] ;  /* 0x00000400016d7983 */ /* 0x000ea80000300800 */
        /* <DEDUP_REMOVED lines=24> */
[----:B------:R-:W2:Y:S01]  /*2340*/  LDL.LU R134, [R1+0x68] ;  /* 0x0000680001867983 */ /* 0x000ea20000300800 */
[----:B------:R-:W-:Y:S01]  /*2350*/  IMAD.MOV.U32 R135, RZ, RZ, R235 ;  /* 0x000000ffff877224 */ /* 0x000fe200078e00eb */
[----:B------:R-:W-:Y:S01]  /*2360*/  MOV R137, R233 ;  /* 0x000000e900897202 */ /* 0x000fe20000000f00 */
[----:B------:R-:W-:Y:S01]  /*2370*/  IMAD.MOV.U32 R136, RZ, RZ, R234 ;  /* 0x000000ffff887224 */ /* 0x000fe200078e00ea */
[----:B------:R-:W-:Y:S01]  /*2380*/  MOV R147, R223 ;  /* 0x000000df00937202 */ /* 0x000fe20000000f00 */
[----:B------:R-:W-:Y:S01]  /*2390*/  IMAD.MOV.U32 R138, RZ, RZ, R232 ;  /* 0x000000ffff8a7224 */ /* 0x000fe200078e00e8 */
[----:B------:R-:W-:Y:S01]  /*23a0*/  MOV R232, R7 ;  /* 0x0000000700e87202 */ /* 0x000fe20000000f00 */
[----:B------:R-:W-:Y:S01]  /*23b0*/  IMAD.MOV.U32 R139, RZ, RZ, R231 ;  /* 0x000000ffff8b7224 */ /* 0x000fe200078e00e7 */
[----:B------:R-:W-:Y:S01]  /*23c0*/  UIADD3 UR4, UR10, 0x2, URZ ;  /* 0x000000020a047890 */ /* 0x000fe2000fffe03f */
[----:B------:R-:W-:Y:S01]  /*23d0*/  IMAD.MOV.U32 R140, RZ, RZ, R230 ;  /* 0x000000ffff8c7224 */ /* 0x000fe200078e00e6 */
[----:B------:R-:W-:Y:S01]  /*23e0*/  UIADD3 UR6, UR11, 0x2, URZ ;  /* 0x000000020b067890 */ /* 0x000fe2000fffe03f */
[----:B------:R-:W-:Y:S01]  /*23f0*/  IMAD.MOV.U32 R141, RZ, RZ, R229 ;  /* 0x000000ffff8d7224 */ /* 0x000fe200078e00e5 */
[----:B------:R-:W-:Y:S01]  /*2400*/  UMOV UR5, 0x80000020 ;  /* 0x8000002000057882 */ /* 0x000fe20000000000 */
[----:B------:R-:W-:Y:S01]  /*2410*/  IMAD.MOV.U32 R142, RZ, RZ, R228 ;  /* 0x000000ffff8e7224 */ /* 0x000fe200078e00e4 */
[----:B------:R-:W-:Y:S01]  /*2420*/  UMOV UR7, 0x80000020 ;  /* 0x8000002000077882 */ /* 0x000fe20000000000 */
[----:B------:R-:W-:-:S02]  /*2430*/  IMAD.MOV.U32 R143, RZ, RZ, R227 ;  /* 0x000000ffff8f7224 */ /* 0x000fc400078e00e3 */
[----:B------:R-:W-:Y:S02]  /*2440*/  IMAD.MOV.U32 R144, RZ, RZ, R226 ;  /* 0x000000ffff907224 */ /* 0x000fe400078e00e2 */
[----:B------:R-:W-:Y:S02]  /*2450*/  IMAD.MOV.U32 R145, RZ, RZ, R225 ;  /* 0x000000ffff917224 */ /* 0x000fe400078e00e1 */
[----:B------:R-:W-:Y:S02]  /*2460*/  IMAD.MOV.U32 R146, RZ, RZ, R224 ;  /* 0x000000ffff927224 */ /* 0x000fe400078e00e0 */
[----:B------:R-:W-:Y:S01]  /*2470*/  IMAD.MOV.U32 R148, RZ, RZ, R222 ;  /* 0x000000ffff947224 */ /* 0x000fe200078e00de */
[----:B------:R-:W-:Y:S01]  /*2480*/  MOV R222, R19 ;  /* 0x0000001300de7202 */ /* 0x000fe20000000f00 */
        /* <DEDUP_REMOVED lines=19> */
[----:B------:R-:W-:-:S06]  /*25c0*/  IMAD.MOV.U32 R235, RZ, RZ, R3 ;  /* 0x000000ffffeb7224 */ /* 0x000fcc00078e0003 */
[----:B--2---:R-:W-:-:S06]  /*25d0*/  WARPGROUP.ARRIVE ;  /* 0x00000000000079c5 */ /* 0x004fcc0000000000 */
[----:B------:R-:W-:Y:S03]  /*25e0*/  HGMMA.64x256x16.F32.BF16 R108, gdesc[UR4], R108, gsb0 ;  /* 0x03e00000046c79f0 */ /* 0x000fe6000800186c */
[----:B------:R-:W-:Y:S02]  /*25f0*/  WARPGROUP.DEPBAR.LE gsb0, 0x0 ;  /* 0x00008000000079c5 */ /* 0x000fe40000010000 */
[----:B------:R-:W-:Y:S04]  /*2600*/  STL.64 [R1], R108 ;  /* 0x0000006c01007387 */ /* 0x000fe80000100a00 */
        /* <DEDUP_REMOVED lines=63> */
[----:B0-----:R1:W5:Y:S04]  /*2a00*/  LDL.LU R152, [R1+0x2b8] ;  /* 0x0002b80001987983 */ /* 0x0013680000300800 */
[----:B------:R-:W2:Y:S04]  /*2a10*/  LDL.LU.64 R150, [R1+0x2b0] ;  /* 0x0002b00001967983 */ /* 0x000ea80000300a00 */
        /* <DEDUP_REMOVED lines=20> */
[----:B------:R-:W2:Y:S01]  /*2b60*/  LDL.LU.64 R108, [R1+0x208] ;  /* 0x00020800016c7983 */ /* 0x000ea20000300a00 */
[----:B------:R-:W-:Y:S01]  /*2b70*/  UIADD3 UR4, UR10, 0x202, URZ ;  /* 0x000002020a047890 */ /* 0x000fe2000fffe03f */
[----:B------:R-:W-:Y:S01]  /*2b80*/  UMOV UR5, 0x80000020 ;  /* 0x8000002000057882 */ /* 0x000fe20000000000 */
[----:B--2---:R-:W-:-:S07]  /*2b90*/  WARPGROUP.ARRIVE ;  /* 0x00000000000079c5 */ /* 0x004fce0000000000 */
[----:B------:R-:W-:Y:S03]  /*2ba0*/  HGMMA.64x256x16.F32.BF16 R24, gdesc[UR4], R24, gsb0 ;  /* 0x03e00000041879f0 */ /* 0x000fe60008001818 */
[----:B------:R-:W-:Y:S02]  /*2bb0*/  WARPGROUP.DEPBAR.LE gsb0, 0x0 ;  /* 0x00008000000079c5 */ /* 0x000fe40000010000 */
[----:B-1----:R-:W-:Y:S05]  /*2bc0*/  @!P1 BRA `(.L_x_22) ;  /* 0x0000002000949947 */ /* 0x002fea0003800000 */
[----:B------:R-:W-:Y:S02]  /*2bd0*/  UIADD3 UR4, UR39, 0x1, URZ ;  /* 0x0000000127047890 */ /* 0x000fe4000fffe03f */
[----:B------:R-:W-:Y:S02]  /*2be0*/  UMOV UR11, UR39 ;  /* 0x00000027000b7c82 */ /* 0x000fe40008000000 */
[----:B------:R-:W-:-:S04]  /*2bf0*/  UISETP.NE.AND UP0, UPT, UR4, 0x7, UPT ;  /* 0x000000070400788c */ /* 0x000fc8000bf05270 */
[----:B------:R-:W-:Y:S02]  /*2c00*/  USEL UR5, URZ, 0x1, UP0 ;  /* 0x000000013f057887 */ /* 0x000fe40008000000 */
[----:B------:R-:W-:Y:S02]  /*2c10*/  USEL UR10, UR4, URZ, UP0 ;  /* 0x0000003f040a7287 */ /* 0x000fe40008000000 */
[----:B------:R-:W-:-:S06]  /*2c20*/  ULOP3.LUT UR5, UR38, UR5, URZ, 0x3c, !UPT ;  /* 0x0000000526057292 */ /* 0x000fcc000f8e3c3f */
[----:B------:R-:W-:-:S07]  /*2c30*/  IMAD.U32 R3, RZ, RZ, UR5 ;  /* 0x00000005ff037e24 */ /* 0x000fce000f8e00ff */
.L_x_29:
[----:B------:R-:W-:Y:S05]  /*2c40*/  @!P0 BRA `(.L_x_23) ;  /* 0x0000000000048947 */ /* 0x000fea0003800000 */
[----:B------:R-:W-:Y:S01]  /*2c50*/  BPT.TRAP 0x1 ;  /* 0x000000040000795c */ /* 0x000fe20000300000 */
.L_x_23:
[----:B------:R-:W0:Y:S01]  /*2c60*/  S2UR UR5, SR_CgaCtaId ;  /* 0x00000000000579c3 */ /* 0x000e220000008800 */
[----:B------:R-:W-:Y:S01]  /*2c70*/  UMOV UR4, 0x400 ;  /* 0x0000040000047882 */ /* 0x000fe20000000000 */
[----:B------:R-:W-:Y:S01]  /*2c80*/  IMAD.U32 R5, RZ, RZ, UR10 ;  /* 0x0000000aff057e24 */ /* 0x000fe2000f8e00ff */
[----:B------:R-:W-:Y:S01]  /*2c90*/  SHF.L.U32 R6, R3, 0x1f, RZ ;  /* 0x0000001f03067819 */ /* 0x000fe200000006ff */
[----:B0-----:R-:W-:-:S06]  /*2ca0*/  ULEA UR4, UR5, UR4, 0x18 ;  /* 0x0000000405047291 */ /* 0x001fcc000f8ec03f */
[----:B------:R-:W-:-:S04]  /*2cb0*/  IMAD.U32 R0, RZ, RZ, UR4 ;  /* 0x00000004ff007e24 */ /* 0x000fc8000f8e00ff */
[----:B------:R-:W-:-:S04]  /*2cc0*/  IMAD R5, R5, 0x8, R0 ;  /* 0x0000000805057824 */ /* 0x000fc800078e0200 */
[----:B------:R0:W1:Y:S01]  /*2cd0*/  SYNCS.PHASECHK.TRANS64.TRYWAIT P1, [R5+URZ], R6 ;  /* 0x00000006050075a7 */ /* 0x000062000802017f */
[----:B------:R-:W-:Y:S05]  /*2ce0*/  @!P0 BRA `(.L_x_24) ;  /* 0x0000000000048947 */ /* 0x000fea0003800000 */
[----:B------:R-:W-:Y:S01]  /*2cf0*/  BPT.TRAP 0x1 ;  /* 0x000000040000795c */ /* 0x000fe20000300000 */
.L_x_24:
[----:B-1----:R-:W-:Y:S05]  /*2d00*/  @P1 BRA `(.L_x_25) ;  /* 0x0000000000081947 */ /* 0x002fea0003800000 */
[----:B------:R-:W1:Y:S02]  /*2d10*/  SYNCS.PHASECHK.TRANS64.TRYWAIT P1, [R5+URZ], R6 ;  /* 0x00000006050075a7 */ /* 0x000e64000802017f */
[----:B-1----:R-:W-:Y:S05]  /*2d20*/  @!P1 BRA `(.L_x_26) ;  /* 0x0000014c00849947 */ /* 0x002fea0003800000 */
.L_x_25:
        /* <DEDUP_REMOVED lines=64> */
[----:B--2---:R-:W2:Y:S04]  /*3130*/  LDL.LU.64 R24, [R1] ;  /* 0x0000000001187983 */ /* 0x004ea80000300a00 */
        /* <DEDUP_REMOVED lines=63> */
[----:B------:R-:W-:-:S02]  /*3530*/  ULEA UR12, UR10, UR8, 0xa ;  /* 0x000000080a0c7291 */ /* 0x000fc4000f8e503f */
[----:B------:R-:W-:Y:S01]  /*3540*/  ULEA UR13, UR10, UR9, 0xa ;  /* 0x000000090a0d7291 */ /* 0x000fe2000f8e503f */
[----:B------:R-:W-:Y:S01]  /*3550*/  UMOV UR5, 0x80000020 ;  /* 0x8000002000057882 */ /* 0x000fe20000000000 */
[----:B------:R-:W-:-:S03]  /*3560*/  UMOV UR7, 0x80000020 ;  /* 0x8000002000077882 */ /* 0x000fc60000000000 */
[----:B------:R-:W-:Y:S02]  /*3570*/  UMOV UR4, UR12 ;  /* 0x0000000c00047c82 */ /* 0x000fe40008000000 */
[----:B------:R-:W-:Y:S01]  /*3580*/  UMOV UR6, UR13 ;  /* 0x0000000d00067c82 */ /* 0x000fe20008000000 */
[----:B--2---:R-:W-:-:S06]  /*3590*/  WARPGROUP.ARRIVE ;  /* 0x00000000000079c5 */ /* 0x004fcc0000000000 */
[----:B------:R-:W-:Y:S03]  /*35a0*/  HGMMA.64x256x16.F32.BF16 R24, gdesc[UR4], R24, gsb0 ;  /* 0x03e00000041879f0 */ /* 0x000fe60008001818 */
[----:B------:R-:W-:Y:S02]  /*35b0*/  WARPGROUP.DEPBAR.LE gsb0, 0x0 ;  /* 0x00008000000079c5 */ /* 0x000fe40000010000 */
[----:B------:R-:W-:Y:S01]  /*35c0*/  STL.64 [R1], R24 ;  /* 0x0000001801007387 */ /* 0x000fe20000100a00 */
[----:B01----:R-:W-:Y:S01]  /*35d0*/  IMAD.MOV.U32 R6, RZ, RZ, R150 ;  /* 0x000000ffff067224 */ /* 0x003fe200078e0096 */
        /* <DEDUP_REMOVED lines=47> */
[----:B------:R0:W-:Y:S01]  /*38d0*/  STL.64 [R1+0x68], R50 ;  /* 0x0000683201007387 */ /* 0x0001e20000100a00 */
[----:B------:R-:W-:-:S02]  /*38e0*/  IMAD.MOV.U32 R207, RZ, RZ, R123 ;  /* 0x000000ffffcf7224 */ /* 0x000fc400078e007b */
[----:B------:R-:W-:Y:S01]  /*38f0*/  IMAD.MOV.U32 R204, RZ, RZ, R120 ;  /* 0x000000ffffcc7224 */ /* 0x000fe200078e0078 */
[----:B------:R-:W2:Y:S01]  /*3900*/  LDL.LU.64 R150, [R1+0x4b8] ;  /* 0x0004b80001967983 */ /* 0x000ea20000300a00 */
[----:B------:R-:W-:Y:S02]  /*3910*/  IMAD.MOV.U32 R205, RZ, RZ, R121 ;  /* 0x000000ffffcd7224 */ /* 0x000fe400078e0079 */
[----:B------:R-:W-:Y:S01]  /*3920*/  IMAD.MOV.U32 R202, RZ, RZ, R118 ;  /* 0x000000ffffca7224 */ /* 0x000fe200078e0076 */
[----:B------:R-:W2:Y:S01]  /*3930*/  LDL.LU.64 R148, [R1+0x4b0] ;  /* 0x0004b00001947983 */ /* 0x000ea20000300a00 */
[----:B------:R-:W-:Y:S02]  /*3940*/  IMAD.MOV.U32 R203, RZ, RZ, R119 ;  /* 0x000000ffffcb7224 */ /* 0x000fe400078e0077 */
[----:B------:R-:W-:Y:S01]  /*3950*/  IMAD.MOV.U32 R200, RZ, RZ, R116 ;  /* 0x000000ffffc87224 */ /* 0x000fe200078e0074 */
[----:B------:R-:W2:Y:S01]  /*3960*/  LDL.LU.64 R146, [R1+0x4a8] ;  /* 0x0004a80001927983 */ /* 0x000ea20000300a00 */
        /* <DEDUP_REMOVED lines=105> */
[----:B0-----:R-:W2:Y:S04]  /*4000*/  LDL.LU.64 R50, [R1+0x328] ;  /* 0x0003280001327983 */ /* 0x001ea80000300a00 */
        /* <DEDUP_REMOVED lines=14> */
[----:B------:R-:W-:-:S02]  /*40f0*/  UMOV UR5, 0x80000020 ;  /* 0x8000002000057882 */ /* 0x000fc40000000000 */
[----:B-----5:R-:W-:Y:S01]  /*4100*/  STL [R1+0x2b8], R152 ;  /* 0x0002b89801007387 */ /* 0x020fe20000100800 */
[----:B--2---:R-:W-:-:S06]  /*4110*/  WARPGROUP.ARRIVE ;  /* 0x00000000000079c5 */ /* 0x004fcc0000000000 */
[----:B------:R-:W-:Y:S03]  /*4120*/  HGMMA.64x256x16.F32.BF16 R24, gdesc[UR4], R24, gsb0 ;  /* 0x03e00000041879f0 */ /* 0x000fe60008001818 */
        /* <DEDUP_REMOVED lines=58> */
[----:B------:R-:W-:Y:S01]  /*44d0*/  MOV R232, R8 ;  /* 0x0000000800e87202 */ /* 0x000fe20000000f00 */
        /* <DEDUP_REMOVED lines=25> */
[----:B------:R-:W-:Y:S01]  /*4670*/  IMAD.MOV.U32 R235, RZ, RZ, R5 ;  /* 0x000000ffffeb7224 */ /* 0x000fe200078e0005 */
[----:B------:R-:W-:Y:S02]  /*4680*/  UIADD3 UR4, UR12, 0x2, URZ ;  /* 0x000000020c047890 */ /* 0x000fe4000fffe03f */
[----:B------:R-:W-:Y:S01]  /*4690*/  UIADD3 UR6, UR13, 0x2, URZ ;  /* 0x000000020d067890 */ /* 0x000fe2000fffe03f */
[----:B------:R-:W-:Y:S01]  /*46a0*/  UMOV UR5, 0x80000020 ;  /* 0x8000002000057882 */ /* 0x000fe20000000000 */
[----:B------:R-:W-:Y:S01]  /*46b0*/  UMOV UR7, 0x80000020 ;  /* 0x8000002000077882 */ /* 0x000fe20000000000 */
        /* <DEDUP_REMOVED lines=96> */
[----:B------:R-:W-:Y:S01]  /*4cc0*/  BPT.TRAP 0x1 ;  /* 0x000000040000795c */ /* 0x000fe20000300000 */
.L_x_27:
[----:B------:R-:W-:Y:S01]  /*4cd0*/  ISETP.NE.AND P1, PT, R17, RZ, PT ;  /* 0x000000ff1100720c */ /* 0x000fe20003f25270 */
[----:B------:R-:W-:Y:S01]  /*4ce0*/  IMAD.U32 R5, RZ, RZ, UR11 ;  /* 0x0000000bff057e24 */ /* 0x000fe2000f8e00ff */
[----:B------:R-:W-:-:S11]  /*4cf0*/  UISETP.GT.U32.AND UP0, UPT, UR40, 0x1, UPT ;  /* 0x000000012800788c */ /* 0x000fd6000bf04070 */
[----:B------:R-:W-:-:S04]  /*4d00*/  @P1 IMAD R5, R5, 0x8, R0 ;  /* 0x0000000805051824 */ /* 0x000fc800078e0200 */
[----:B------:R-:W-:-:S05]  /*4d10*/  @P1 VIADD R5, R5, 0x38 ;  /* 0x0000003805051836 */ /* 0x000fca0000000000 */
[----:B-----5:R-:W-:-:S04]  /*4d20*/  @P1 PRMT R5, R152, 0x654, R5 ;  /* 0x0000065498051816 */ /* 0x020fc80000000005 */
[----:B------:R0:W-:Y:S01]  /*4d30*/  @P1 SYNCS.ARRIVE.TRANS64.RED.A1T0 RZ, [R5+URZ], RZ ;  /* 0x000000ff05ff19a7 */ /* 0x0001e2000810043f */
[----:B------:R-:W-:-:S13]  /*4d40*/  PLOP3.LUT P1, PT, PT, PT, UP0, 0x80, 0x0 ;  /* 0x000000000000781c */ /* 0x000fda0003f2f008 */
[----:B0-----:R-:W-:Y:S05]  /*4d50*/  @P1 BRA `(.L_x_28) ;  /* 0x0000000000041947 */ /* 0x001fea0003800000 */
[----:B------:R-:W-:Y:S01]  /*4d60*/  BPT.TRAP 0x1 ;  /* 0x000000040000795c */ /* 0x000fe20000300000 */
.L_x_28:
[----:B------:R-:W-:Y:S01]  /*4d70*/  UIADD3 UR10, UR10, 0x1, URZ ;  /* 0x000000010a0a7890 */ /* 0x000fe2000fffe03f */
[C---:B------:R-:W-:Y:S01]  /*4d80*/  ISETP.GT.AND P1, PT, R4.reuse, 0x1, PT ;  /* 0x000000010400780c */ /* 0x040fe20003f24270 */
[----:B------:R-:W-:Y:S01]  /*4d90*/  UIADD3 UR11, UR11, 0x1, URZ ;  /* 0x000000010b0b7890 */ /* 0x000fe2000fffe03f */
[----:B------:R-:W-:Y:S01]  /*4da0*/  VIADD R4, R4, 0xffffffff ;  /* 0xffffffff04047836 */ /* 0x000fe20000000000 */
[----:B------:R-:W-:Y:S02]  /*4db0*/  UISETP.NE.AND UP0, UPT, UR10, 0x7, UPT ;  /* 0x000000070a00788c */ /* 0x000fe4000bf05270 */
[----:B------:R-:W-:Y:S02]  /*4dc0*/  UISETP.NE.AND UP1, UPT, UR11, 0x7, UPT ;  /* 0x000000070b00788c */ /* 0x000fe4000bf25270 */
[----:B------:R-:W-:Y:S02]  /*4dd0*/  USEL UR4, URZ, 0x1, UP0 ;  /* 0x000000013f047887 */ /* 0x000fe40008000000 */
[----:B------:R-:W-:-:S02]  /*4de0*/  USEL UR10, UR10, URZ, UP0 ;  /* 0x0000003f0a0a7287 */ /* 0x000fc40008000000 */
[----:B------:R-:W-:Y:S02]  /*4df0*/  USEL UR11, UR11, URZ, UP1 ;  /* 0x0000003f0b0b7287 */ /* 0x000fe40008800000 */
[----:B------:R-:W-:Y:S01]  /*4e00*/  LOP3.LUT R3, R3, UR4, RZ, 0x3c, !PT ;  /* 0x0000000403037c12 */ /* 0x000fe2000f8e3cff */
[----:B------:R-:W-:Y:S09]  /*4e10*/  @P1 BRA `(.L_x_29) ;  /* 0xffffffdc00881947 */ /* 0x000ff2000383ffff */
.L_x_22:
[----:B------:R-:W0:Y:S02]  /*4e20*/  LDC R3, c[0x0][0x28c] ;  /* 0x0000a300ff037b82 */ /* 0x000e240000000800 */
[----:B0-----:R-:W-:-:S13]  /*4e30*/  ISETP.GE.AND P1, PT, R3, 0x1, PT ;  /* 0x000000010300780c */ /* 0x001fda0003f26270 */
[----:B------:R-:W-:Y:S05]  /*4e40*/  @!P1 BRA `(.L_x_30) ;  /* 0x00000000005c9947 */ /* 0x000fea0003800000 */
[----:B------:R-:W-:Y:S05]  /*4e50*/  @!P0 BRA `(.L_x_31) ;  /* 0x0000000000048947 */ /* 0x000fea0003800000 */
[----:B------:R-:W-:Y:S01]  /*4e60*/  BPT.TRAP 0x1 ;  /* 0x000000040000795c */ /* 0x000fe20000300000 */
.L_x_31:
[----:B------:R-:W-:Y:S01]  /*4e70*/  ISETP.NE.AND P0, PT, R17, RZ, PT ;  /* 0x000000ff1100720c */ /* 0x000fe20003f05270 */
[----:B------:R-:W-:-:S12]  /*4e80*/  BSSY B0, `(.L_x_32) ;  /* 0x000000f000007945 */ /* 0x000fd80003800000 */
[----:B------:R-:W-:Y:S05]  /*4e90*/  @!P0 BRA `(.L_x_33) ;  /* 0x0000000000348947 */ /* 0x000fea0003800000 */
[----:B------:R-:W-:-:S04]  /*4ea0*/  UISETP.LT.AND UP0, UPT, UR44, 0x1, UPT ;  /* 0x000000012c00788c */ /* 0x000fc8000bf01270 */
[----:B------:R-:W-:-:S04]  /*4eb0*/  USEL UR6, UR44, 0x1, UP0 ;  /* 0x000000012c067887 */ /* 0x000fc80008000000 */
[----:B------:R-:W-:-:S04]  /*4ec0*/  UIADD3 UR6, UR39, UR44, -UR6 ;  /* 0x0000002c27067290 */ /* 0x000fc8000fffe806 */
[----:B------:R-:W-:-:S04]  /*4ed0*/  UIMAD.WIDE.U32 UR4, UR6, 0x24924925, URZ ;  /* 0x24924925060478a5 */ /* 0x000fc8000f8e003f */
[----:B------:R-:W-:-:S04]  /*4ee0*/  UIADD3 UR4, UR6, -UR5, URZ ;  /* 0x8000000506047290 */ /* 0x000fc8000fffe03f */
[----:B------:R-:W-:-:S04]  /*4ef0*/  ULEA.HI UR4, UR4, UR5, URZ, 0x1f ;  /* 0x0000000504047291 */ /* 0x000fc8000f8ff83f */
[----:B------:R-:W-:-:S04]  /*4f00*/  USHF.R.U32.HI UR4, URZ, 0x2, UR4 ;  /* 0x000000023f047899 */ /* 0x000fc80008011604 */
[----:B------:R-:W-:-:S06]  /*4f10*/  UIMAD UR4, UR4, -0x7, UR6 ;  /* 0xfffffff9040478a4 */ /* 0x000fcc000f8e0206 */
[----:B------:R-:W-:-:S05]  /*4f20*/  IMAD.U32 R3, RZ, RZ, UR4 ;  /* 0x00000004ff037e24 */ /* 0x000fca000f8e00ff */
[----:B------:R-:W-:-:S05]  /*4f30*/  LEA R0, R3, R0, 0x3 ;  /* 0x0000000003007211 */ /* 0x000fca00078e18ff */
[----:B------:R-:W-:-:S05]  /*4f40*/  VIADD R0, R0, 0x38 ;  /* 0x0000003800007836 */ /* 0x000fca0000000000 */
[----:B-----5:R-:W-:-:S04]  /*4f50*/  PRMT R0, R152, 0x654, R0 ;  /* 0x0000065498007816 */ /* 0x020fc80000000000 */
[----:B------:R0:W-:Y:S03]  /*4f60*/  SYNCS.ARRIVE.TRANS64.RED.A1T0 RZ, [R0+URZ], RZ ;  /* 0x000000ff00ff79a7 */ /* 0x0001e6000810043f */
.L_x_33:
[----:B------:R-:W-:Y:S05]  /*4f70*/  BSYNC B0 ;  /* 0x0000000000007941 */ /* 0x000fea0003800000 */
.L_x_32:
[----:B------:R-:W-:-:S06]  /*4f80*/  UISETP.GT.U32.AND UP0, UPT, UR40, 0x1, UPT ;  /* 0x000000012800788c */ /* 0x000fcc000bf04070 */
[----:B------:R-:W-:-:S13]  /*4f90*/  PLOP3.LUT P0, PT, PT, PT, UP0, 0x80, 0x0 ;  /* 0x000000000000781c */ /* 0x000fda0003f0f008 */
[----:B------:R-:W-:Y:S05]  /*4fa0*/  @P0 BRA `(.L_x_30) ;  /* 0x0000000000040947 */ /* 0x000fea0003800000 */
[----:B------:R-:W-:Y:S01]  /*4fb0*/  BPT.TRAP 0x1 ;  /* 0x000000040000795c */ /* 0x000fe20000300000 */
.L_x_30:
[----:B------:R-:W1:Y:S01]  /*4fc0*/  S2R R8, SR_TID.X ;  /* 0x0000000000087919 */ /* 0x000e620000002100 */
[----:B------:R-:W-:Y:S01]  /*4fd0*/  IMAD.MOV.U32 R19, RZ, RZ, 0x6540 ;  /* 0x00006540ff137424 */ /* 0x000fe200078e00ff */
[----:B------:R-:W-:Y:S02]  /*4fe0*/  UIMAD.WIDE UR6, UR41, 0x100, URZ ;  /* 0x00000100290678a5 */ /* 0x000fe4000f8e023f */
[----:B------:R-:W-:Y:S01]  /*4ff0*/  USHF.R.S32.HI UR10, URZ, 0x1f, UR43 ;  /* 0x0000001f3f0a7899 */ /* 0x000fe2000801142b */
[----:B------:R-:W-:Y:S01]  /*5000*/  ULDC.64 UR8, c[0x0][0x5d0] ;  /* 0x0001740000087ab9 */ /* 0x000fe20000000a00 */
[----:B------:R-:W-:Y:S02]  /*5010*/  USHF.L.U32 UR41, UR41, 0x8, URZ ;  /* 0x0000000829297899 */ /* 0x000fe4000800063f */
[----:B------:R-:W-:Y:S02]  /*5020*/  UIMAD UR4, UR10, UR8, URZ ;  /* 0x000000080a0472a4 */ /* 0x000fe4000f8e023f */
[----:B------:R-:W-:-:S02]  /*5030*/  UIADD3 UR39, UR44, UR39, URZ ;  /* 0x000000272c277290 */ /* 0x000fc4000fffe03f */
[----:B------:R-:W-:Y:S02]  /*5040*/  UIMAD UR4, UR43, UR9, UR4 ;  /* 0x000000092b0472a4 */ /* 0x000fe4000f8e0204 */
[----:B------:R-:W-:Y:S01]  /*5050*/  UISETP.GT.U32.AND UP0, UPT, UR39, 0x6, UPT ;  /* 0x000000062700788c */ /* 0x000fe2000bf04070 */
[----:B------:R-:W-:Y:S01]  /*5060*/  ULDC UR9, c[0x0][0x284] ;  /* 0x0000a10000097ab9 */ /* 0x000fe20000000800 */
[----:B------:R-:W-:Y:S01]  /*5070*/  UISETP.GE.U32.AND UP1, UPT, UR44, 0x7, UPT ;  /* 0x000000072c00788c */ /* 0x000fe2000bf26070 */
[----:B------:R-:W-:Y:S01]  /*5080*/  IMAD.U32 R153, RZ, RZ, UR9 ;  /* 0x00000009ff997e24 */ /* 0x000fe2000f8e00ff */
[----:B------:R-:W-:Y:S01]  /*5090*/  UISETP.LT.U32.AND UP0, UPT, UR44, 0x7, UP0 ;  /* 0x000000072c00788c */ /* 0x000fe20008701070 */
[--C-:B-1----:R-:W-:Y:S01]  /*50a0*/  SHF.R.U32.HI R4, RZ, 0x7, R8.reuse ;  /* 0x00000007ff047819 */ /* 0x102fe20000011608 */
[----:B------:R-:W-:Y:S01]  /*50b0*/  IMAD.SHL.U32 R18, R8, 0x2, RZ ;  /* 0x0000000208127824 */ /* 0x000fe200078e00ff */
[----:B------:R-:W-:Y:S02]  /*50c0*/  SHF.R.U32.HI R5, RZ, 0x2, R8 ;  /* 0x00000002ff057819 */ /* 0x000fe40000011608 */
[----:B------:R-:W-:-:S02]  /*50d0*/  LOP3.LUT R4, R4, 0x1, RZ, 0xc0, !PT ;  /* 0x0000000104047812 */ /* 0x000fc400078ec0ff */
[----:B------:R-:W-:Y:S02]  /*50e0*/  LOP3.LUT R6, R8, 0x60, RZ, 0xc0, !PT ;  /* 0x0000006008067812 */ /* 0x000fe400078ec0ff */
[----:B------:R-:W-:Y:S01]  /*50f0*/  LOP3.LUT R5, R5, 0x7, RZ, 0xc0, !PT ;  /* 0x0000000705057812 */ /* 0x000fe200078ec0ff */
[----:B------:R-:W-:Y:S01]  /*5100*/  IMAD.SHL.U32 R3, R4, 0x40, RZ ;  /* 0x0000004004037824 */ /* 0x000fe200078e00ff */
[----:B------:R-:W-:Y:S02]  /*5110*/  LOP3.LUT R18, R18, 0x6, RZ, 0xc0, !PT ;  /* 0x0000000612127812 */ /* 0x000fe400078ec0ff */
[----:B------:R-:W-:Y:S02]  /*5120*/  SHF.R.U32.HI R6, RZ, 0x1, R6 ;  /* 0x00000001ff067819 */ /* 0x000fe40000011606 */
[--C-:B------:R-:W-:Y:S02]  /*5130*/  LOP3.LUT R3, R3, 0x40, R5.reuse, 0xe2, !PT ;  /* 0x0000004003037812 */ /* 0x100fe400078ee205 */
[----:B------:R-:W-:Y:S01]  /*5140*/  PRMT R18, R18, R19, UR42 ;  /* 0x0000002a12127e16 */ /* 0x000fe20008000013 */
[----:B------:R-:W-:Y:S01]  /*5150*/  USHF.L.U32 UR42, UR42, 0x8, URZ ;  /* 0x000000082a2a7899 */ /* 0x000fe2000800063f */
[----:B0-----:R-:W-:Y:S01]  /*5160*/  IADD3 R0, RZ, -R6, -R5 ;  /* 0x80000006ff007210 */ /* 0x001fe20007ffe805 */
[----:B------:R-:W-:Y:S01]  /*5170*/  IMAD.MOV.U32 R5, RZ, RZ, -0x2 ;  /* 0xfffffffeff057424 */ /* 0x000fe200078e00ff */
[----:B------:R-:W-:Y:S01]  /*5180*/  LOP3.LUT R3, R3, UR6, R6, 0xfe, !PT ;  /* 0x0000000603037c12 */ /* 0x000fe2000f8efe06 */
[----:B------:R-:W-:Y:S01]  /*5190*/  IMAD.U32 R6, RZ, RZ, UR8 ;  /* 0x00000008ff067e24 */ /* 0x000fe2000f8e00ff */
[----:B------:R-:W-:Y:S01]  /*51a0*/  SHF.R.S32.HI R19, RZ, 0x1f, R18 ;  /* 0x0000001fff137819 */ /* 0x000fe20000011412 */
[----:B------:R-:W-:Y:S01]  /*51b0*/  ULDC UR8, c[0x0][0x288] ;  /* 0x0000a20000087ab9 */ /* 0x000fe20000000800 */
[----:B------:R-:W-:Y:S01]  /*51c0*/  IMAD R0, R4, -0x40, R0 ;  /* 0xffffffc004007824 */ /* 0x000fe200078e0200 */
[----:B------:R-:W-:Y:S01]  /*51d0*/  UISETP.GE.AND UP2, UPT, UR42, UR8, UPT ;  /* 0x000000082a00728c */ /* 0x000fe2000bf46270 */
[----:B------:R-:W-:-:S03]  /*51e0*/  IMAD.WIDE.U32 R6, R6, UR43, R18 ;  /* 0x0000002b06067c25 */ /* 0x000fc6000f8e0012 */
[----:B------:R-:W-:Y:S02]  /*51f0*/  UISETP.GE.OR UP2, UPT, UR41, UR9, UP2 ;  /* 0x000000092900728c */ /* 0x000fe40009746670 */
[----:B------:R-:W-:Y:S01]  /*5200*/  IADD3 R153, R153, -UR41, R0 ;  /* 0x8000002999997c10 */ /* 0x000fe2000fffe000 */
[----:B------:R-:W-:Y:S01]  /*5210*/  VIADD R7, R7, UR4 ;  /* 0x0000000407077c36 */ /* 0x000fe20008000000 */
[----:B------:R-:W-:Y:S01]  /*5220*/  UIMAD.WIDE.U32 UR4, UR39, 0x24924925, URZ ;  /* 0x24924925270478a5 */ /* 0x000fe2000f8e003f */
[----:B------:R-:W-:Y:S01]  /*5230*/  LOP3.LUT R0, R8, 0x3, RZ, 0xc0, !PT ;  /* 0x0000000308007812 */ /* 0x000fe200078ec0ff */
[----:B------:R-:W-:Y:S01]  /*5240*/  UMOV UR41, 0xffffffff ;  /* 0xffffffff00297882 */ /* 0x000fe20000000000 */
[----:B------:R-:W-:Y:S01]  /*5250*/  PLOP3.LUT P0, PT, PT, PT, UP2, 0x80, 0x0 ;  /* 0x000000000000781c */ /* 0x000fe20003f0f028 */
[----:B------:R-:W-:Y:S02]  /*5260*/  UIADD3 UR4, UR39, -UR5, URZ ;  /* 0x8000000527047290 */ /* 0x000fe4000fffe03f */
[----:B------:R-:W-:Y:S01]  /*5270*/  IMAD R0, R0, R5, UR8 ;  /* 0x0000000800007e24 */ /* 0x000fe2000f8e0205 */
[----:B------:R-:W-:-:S02]  /*5280*/  USEL UR8, URZ, 0x1, !UP0 ;  /* 0x000000013f087887 */ /* 0x000fc4000c000000 */
[----:B------:R-:W-:Y:S02]  /*5290*/  ULEA.HI UR4, UR4, UR5, URZ, 0x1f ;  /* 0x0000000504047291 */ /* 0x000fe4000f8ff83f */
[----:B------:R-:W-:Y:S01]  /*52a0*/  ULOP3.LUT UR38, UR38, UR8, URZ, 0x3c, !UPT ;  /* 0x0000000826267292 */ /* 0x000fe2000f8e3c3f */
[----:B------:R-:W-:Y:S01]  /*52b0*/  IADD3 R0, R0, -UR42, RZ ;  /* 0x8000002a00007c10 */ /* 0x000fe2000fffe0ff */
[----:B------:R-:W-:-:S04]  /*52c0*/  USHF.R.U32.HI UR4, URZ, 0x2, UR4 ;  /* 0x000000023f047899 */ /* 0x000fc80008011604 */
[----:B------:R-:W-:Y:S02]  /*52d0*/  @UP1 ULOP3.LUT UR38, UR38, 0x1, UR4, 0x78, !UPT ;  /* 0x0000000126261892 */ /* 0x000fe4000f8e7804 */
[----:B------:R-:W-:Y:S01]  /*52e0*/  UIMAD UR39, UR4, -0x7, UR39 ;  /* 0xfffffff9042778a4 */ /* 0x000fe2000f8e0227 */
[----:B------:R-:W-:Y:S11]  /*52f0*/  @P0 BRA `(.L_x_34) ;  /* 0x0000010400d80947 */ /* 0x000ff60003800000 */
[----:B-----5:R-:W-:Y:S01]  /*5300*/  FSETP.NEU.AND P0, PT, R16, RZ, PT ;  /* 0x000000ff1000720b */ /* 0x020fe20003f0d000 */
[----:B------:R-:W-:Y:S01]  /*5310*/  ULDC.64 UR8, c[0x0][0x5c8] ;  /* 0x0001720000087ab9 */ /* 0x000fe20000000a00 */
[----:B------:R-:W-:Y:S01]  /*5320*/  ISETP.GT.AND P3, PT, R153, RZ, PT ;  /* 0x000000ff9900720c */ /* 0x000fe20003f64270 */
[----:B------:R-:W-:Y:S01]  /*5330*/  UIMAD UR4, UR7, UR8, URZ ;  /* 0x00000008070472a4 */ /* 0x000fe2000f8e023f */
[----:B------:R-:W-:Y:S01]  /*5340*/  IMAD.U32 R10, RZ, RZ, UR9 ;  /* 0x00000009ff0a7e24 */ /* 0x000fe2000f8e00ff */
[----:B------:R-:W-:Y:S01]  /*5350*/  BSSY B0, `(.L_x_34) ;  /* 0x0001070000007945 */ /* 0x000fe20003800000 */
[----:B------:R-:W-:Y:S01]  /*5360*/  IMAD.WIDE.U32 R6, R3, UR8, R6 ;  /* 0x0000000803067c25 */ /* 0x000fe2000f8e0006 */
[----:B------:R-:W-:-:S03]  /*5370*/  ISETP.GT.AND P1, PT, R0, RZ, P3 ;  /* 0x000000ff0000720c */ /* 0x000fc60001f24270 */
[----:B------:R-:W-:-:S04]  /*5380*/  IMAD R10, R3, R10, UR4 ;  /* 0x00000004030a7e24 */ /* 0x000fc8000f8e020a */
[----:B------:R-:W-:Y:S01]  /*5390*/  IMAD.IADD R10, R7, 0x1, R10 ;  /* 0x00000001070a7824 */ /* 0x000fe200078e020a */
[----:B------:R-:W-:Y:S06]  /*53a0*/  @!P0 BRA `(.L_x_35) ;  /* 0x000000b800108947 */ /* 0x000fec0003800000 */
[----:B------:R-:W0:Y:S01]  /*53b0*/  LDC.64 R22, c[0x0][0x5b8] ;  /* 0x00016e00ff167b82 */ /* 0x000e220000000a00 */
[----:B------:R-:W2:Y:S01]  /*53c0*/  LDL.LU R11, [R1] ;  /* 0x00000000010b7983 */ /* 0x000ea20000300800 */
[----:B------:R-:W-:-:S06]  /*53d0*/  ULDC.64 UR4, c[0x0][0x5c0] ;  /* 0x0001700000047ab9 */ /* 0x000fcc0000000a00 */
[----:B------:R-:W1:Y:S08]  /*53e0*/  LDC.64 R14, c[0x0][0x5b0] ;  /* 0x00016c00ff0e7b82 */ /* 0x000e700000000a00 */
[----:B------:R-:W3:Y:S01]  /*53f0*/  LDC.64 R12, c[0x0][0x5a8] ;  /* 0x00016a00ff0c7b82 */ /* 0x000ee20000000a00 */
[C---:B0-----:R-:W-:Y:S02]  /*5400*/  IMAD R159, R22.reuse, UR10, RZ ;  /* 0x0000000a169f7c24 */ /* 0x041fe4000f8e02ff */
[----:B------:R-:W-:-:S04]  /*5410*/  IMAD.WIDE.U32 R154, R22, UR43, R18 ;  /* 0x0000002b169a7c25 */ /* 0x000fc8000f8e0012 */
[----:B------:R-:W-:Y:S02]  /*5420*/  IMAD R159, R23, UR43, R159 ;  /* 0x0000002b179f7c24 */ /* 0x000fe4000f8e029f */
[----:B-1----:R-:W-:Y:S02]  /*5430*/  IMAD R158, R14, UR7, RZ ;  /* 0x000000070e9e7c24 */ /* 0x002fe4000f8e02ff */
[----:B------:R-:W-:Y:S02]  /*5440*/  IMAD.IADD R21, R155, 0x1, R159 ;  /* 0x000000019b157824 */ /* 0x000fe400078e029f */
[----:B------:R-:W-:Y:S02]  /*5450*/  IMAD.MOV.U32 R20, RZ, RZ, R154 ;  /* 0x000000ffff147224 */ /* 0x000fe400078e009a */
[C---:B------:R-:W-:Y:S02]  /*5460*/  IMAD R158, R3.reuse, R15, R158 ;  /* 0x0000000f039e7224 */ /* 0x040fe400078e029e */
[----:B------:R-:W-:-:S04]  /*5470*/  IMAD.WIDE.U32 R4, R3, R14, R20 ;  /* 0x0000000e03047225 */ /* 0x000fc800078e0014 */
[----:B------:R-:W-:Y:S01]  /*5480*/  IMAD.IADD R5, R5, 0x1, R158 ;  /* 0x0000000105057824 */ /* 0x000fe200078e029e */
[----:B---3--:R-:W-:-:S04]  /*5490*/  LEA R8, P0, R4, R12, 0x1 ;  /* 0x0000000c04087211 */ /* 0x008fc800078008ff */
[----:B------:R-:W-:-:S05]  /*54a0*/  LEA.HI.X R9, R4, R13, R5, 0x1, P0 ;  /* 0x0000000d04097211 */ /* 0x000fca00000f0c05 */
[----:B------:R-:W3:Y:S01]  /*54b0*/  @P1 LDG.E.LTC128B.U16 R23, desc[UR36][R8.64] ;  /* 0x0000002408171981 */ /* 0x000ee2000c1e1520 */
[----:B------:R-:W-:Y:S01]  /*54c0*/  BSSY B1, `(.L_x_36) ;  /* 0x0000011000017945 */ /* 0x000fe20003800000 */
[----:B---3--:R-:W-:-:S04]  /*54d0*/  IMAD.U32 R4, R23, 0x10000, RZ ;  /* 0x0001000017047824 */ /* 0x008fc800078e00ff */
[----:B------:R-:W-:-:S04]  /*54e0*/  FMUL R4, R4, R16 ;  /* 0x0000001004047220 */ /* 0x000fc80000400000 */
[----:B--2---:R-:W-:Y:S01]  /*54f0*/  FFMA R7, R11, R2, R4 ;  /* 0x000000020b077223 */ /* 0x004fe20000000004 */
[----:B------:R-:W-:-:S04]  /*5500*/  LEA R4, P0, R6, UR4, 0x1 ;  /* 0x0000000406047c11 */ /* 0x000fc8000f8008ff */
[----:B------:R-:W-:Y:S02]  /*5510*/  LEA.HI.X R5, R6, UR5, R10, 0x1, P0 ;  /* 0x0000000506057c11 */ /* 0x000fe400080f0c0a */
[----:B------:R-:W-:-:S05]  /*5520*/  F2FP.BF16.F32.PACK_AB R6, RZ, R7 ;  /* 0x00000007ff06723e */ /* 0x000fca00000010ff */
[----:B------:R0:W-:Y:S02]  /*5530*/  @P1 STG.E.U16 desc[UR36][R4.64], R6 ;  /* 0x0000000604001986 */ /* 0x0001e4000c101524 */
[----:B0-----:R-:W-:-:S04]  /*5540*/  IMAD.WIDE.U32 R6, R3, R14, R18 ;  /* 0x0000000e03067225 */ /* 0x001fc800078e0012 */
[----:B------:R-:W-:Y:S02]  /*5550*/  IMAD.IADD R7, R158, 0x1, R7 ;  /* 0x000000019e077824 */ /* 0x000fe400078e0207 */
[----:B------:R-:W-:-:S04]  /*5560*/  IMAD.WIDE.U32 R6, R22, UR43, R6 ;  /* 0x0000002b16067c25 */ /* 0x000fc8000f8e0006 */
[----:B------:R-:W-:Y:S01]  /*5570*/  IMAD.IADD R7, R159, 0x1, R7 ;  /* 0x000000019f077824 */ /* 0x000fe200078e0207 */
[----:B------:R-:W-:-:S04]  /*5580*/  LEA R10, P0, R6, R12, 0x1 ;  /* 0x0000000c060a7211 */ /* 0x000fc800078008ff */
[----:B------:R-:W-:Y:S02]  /*5590*/  LEA.HI.X R11, R6, R13, R7, 0x1, P0 ;  /* 0x0000000d060b7211 */ /* 0x000fe400000f0c07 */
[----:B------:R-:W-:-:S13]  /*55a0*/  ISETP.GT.AND P0, PT, R0, 0x1, P3 ;  /* 0x000000010000780c */ /* 0x000fda0001f04270 */
[----:B------:R-:W-:Y:S05]  /*55b0*/  @!P0 BRA `(.L_x_37) ;  /* 0x0000000000048947 */ /* 0x000fea0003800000 */
[----:B------:R0:W5:Y:S02]  /*55c0*/  LDG.E.LTC128B.U16 R23, desc[UR36][R10.64+0x2] ;  /* 0x000002240a177981 */ /* 0x000164000c1e1520 */
.L_x_37:
[----:B------:R-:W-:Y:S05]  /*55d0*/  BSYNC B1 ;  /* 0x0000000000017941 */ /* 0x000fea0003800000 */
.L_x_36:
[----:B------:R-:W2:Y:S01]  /*55e0*/  LDL.LU R7, [R1+0x4] ;  /* 0x0000040001077983 */ /* 0x000ea20000300800 */
[----:B-----5:R-:W-:Y:S01]  /*55f0*/  SHF.L.U32 R6, R23, 0x10, RZ ;  /* 0x0000001017067819 */ /* 0x020fe200000006ff */
[C---:B------:R-:W-:Y:S01]  /*5600*/  IMAD.SHL.U32 R156, R14.reuse, 0x8, RZ ;  /* 0x000000080e9c7824 */ /* 0x040fe200078e00ff */
[----:B------:R-:W-:Y:S01]  /*5610*/  SHF.L.U64.HI R157, R14, 0x3, R15 ;  /* 0x000000030e9d7819 */ /* 0x000fe2000001020f */
[----:B------:R-:W3:Y:S02]  /*5620*/  LDL.LU R160, [R1+0x8] ;  /* 0x0000080001a07983 */ /* 0x000ee40000300800 */
[----:B------:R-:W-:-:S04]  /*5630*/  FMUL R6, R6, R16 ;  /* 0x0000001006067220 */ /* 0x000fc80000400000 */
[----:B--2---:R-:W-:-:S05]  /*5640*/  FFMA R6, R7, R2, R6 ;  /* 0x0000000207067223 */ /* 0x004fca0000000006 */
[----:B------:R-:W-:-:S05]  /*5650*/  F2FP.BF16.F32.PACK_AB R6, RZ, R6 ;  /* 0x00000006ff06723e */ /* 0x000fca00000010ff */
[----:B------:R1:W-:Y:S01]  /*5660*/  @P0 STG.E.U16 desc[UR36][R4.64+0x2], R6 ;  /* 0x0000020604000986 */ /* 0x0003e2000c101524 */
[----:B------:R-:W-:-:S04]  /*5670*/  ISETP.GT.AND P0, PT, R153, 0x8, PT ;  /* 0x000000089900780c */ /* 0x000fc80003f04270 */
[----:B------:R-:W-:Y:S01]  /*5680*/  ISETP.GT.AND P1, PT, R0, RZ, P0 ;  /* 0x000000ff0000720c */ /* 0x000fe20000724270 */
[----:B-1----:R-:W-:-:S04]  /*5690*/  IMAD.WIDE.U32 R6, R3, R14, R156 ;  /* 0x0000000e03067225 */ /* 0x002fc800078e009c */
[----:B------:R-:W-:Y:S01]  /*56a0*/  IMAD.IADD R158, R158, 0x1, R7 ;  /* 0x000000019e9e7824 */ /* 0x000fe200078e0207 */
[----:B------:R-:W-:-:S05]  /*56b0*/  IADD3 R7, P2, R154, R6, RZ ;  /* 0x000000069a077210 */ /* 0x000fca0007f5e0ff */
[----:B------:R-:W-:Y:S01]  /*56c0*/  IMAD.X R9, R158, 0x1, R21, P2 ;  /* 0x000000019e097824 */ /* 0x000fe200010e0615 */
[----:B------:R-:W-:-:S04]  /*56d0*/  LEA R8, P2, R7, R12, 0x1 ;  /* 0x0000000c07087211 */ /* 0x000fc800078408ff */
[----:B------:R-:W-:-:S05]  /*56e0*/  LEA.HI.X R9, R7, R13, R9, 0x1, P2 ;  /* 0x0000000d07097211 */ /* 0x000fca00010f0c09 */
[----:B------:R1:W2:Y:S01]  /*56f0*/  @P1 LDG.E.LTC128B.U16 R23, desc[UR36][R8.64] ;  /* 0x0000002408171981 */ /* 0x0002a2000c1e1520 */
[----:B------:R-:W-:Y:S01]  /*5700*/  IADD3 R6, P2, R18, R6, RZ ;  /* 0x0000000612067210 */ /* 0x000fe20007f5e0ff */
[----:B------:R-:W-:Y:S01]  /*5710*/  BSSY B1, `(.L_x_38) ;  /* 0x0000016000017945 */ /* 0x000fe20003800000 */
[----:B------:R-:W-:-:S03]  /*5720*/  ISETP.GT.AND P4, PT, R0, 0x1, P0 ;  /* 0x000000010000780c */ /* 0x000fc60000784270 */
[----:B------:R-:W-:Y:S01]  /*5730*/  IMAD.X R7, R19, 0x1, R158, P2 ;  /* 0x0000000113077824 */ /* 0x000fe200010e069e */
[----:B------:R-:W-:Y:S01]  /*5740*/  MOV R158, UR9 ;  /* 0x00000009009e7c02 */ /* 0x000fe20008000f00 */
[----:B------:R-:W-:-:S04]  /*5750*/  IMAD.WIDE.U32 R6, R22, UR43, R6 ;  /* 0x0000002b16067c25 */ /* 0x000fc8000f8e0006 */
[----:B------:R-:W-:Y:S01]  /*5760*/  IMAD.IADD R7, R159, 0x1, R7 ;  /* 0x000000019f077824 */ /* 0x000fe200078e0207 */
[----:B-1----:R-:W-:-:S04]  /*5770*/  LEA R8, P2, R6, R12, 0x1 ;  /* 0x0000000c06087211 */ /* 0x002fc800078408ff */
[----:B------:R-:W-:Y:S01]  /*5780*/  LEA.HI.X R9, R6, R13, R7, 0x1, P2 ;  /* 0x0000000d06097211 */ /* 0x000fe200010f0c07 */
[----:B--2---:R-:W-:-:S04]  /*5790*/  IMAD.U32 R6, R23, 0x10000, RZ ;  /* 0x0001000017067824 */ /* 0x004fc800078e00ff */
[----:B------:R-:W-:-:S04]  /*57a0*/  FMUL R6, R6, R16 ;  /* 0x0000001006067220 */ /* 0x000fc80000400000 */
[----:B---3--:R-:W-:Y:S01]  /*57b0*/  FFMA R7, R160, R2, R6 ;  /* 0x00000002a0077223 */ /* 0x008fe20000000006 */
[----:B------:R-:W-:Y:S02]  /*57c0*/  IMAD.U32 R160, RZ, RZ, UR8 ;  /* 0x00000008ffa07e24 */ /* 0x000fe4000f8e00ff */
[----:B------:R-:W-:Y:S02]  /*57d0*/  IMAD.U32 R6, RZ, RZ, UR8 ;  /* 0x00000008ff067e24 */ /* 0x000fe4000f8e00ff */
[----:B------:R-:W-:Y:S01]  /*57e0*/  IMAD.SHL.U32 R160, R160, 0x10, RZ ;  /* 0x00000010a0a07824 */ /* 0x000fe200078e00ff */
[----:B------:R-:W-:Y:S02]  /*57f0*/  F2FP.BF16.F32.PACK_AB R7, RZ, R7 ;  /* 0x00000007ff07723e */ /* 0x000fe400000010ff */
[----:B------:R-:W-:Y:S02]  /*5800*/  SHF.L.U64.HI R158, R6, 0x4, R158 ;  /* 0x00000004069e7819 */ /* 0x000fe4000001029e */
[----:B------:R-:W-:-:S02]  /*5810*/  IADD3 R6, P2, R160, R4, RZ ;  /* 0x00000004a0067210 */ /* 0x000fc40007f5e0ff */
[----:B------:R-:W-:-:S03]  /*5820*/  PRMT R161, R7, 0x7610, R161 ;  /* 0x0000761007a17816 */ /* 0x000fc600000000a1 */
[----:B------:R-:W-:-:S05]  /*5830*/  IMAD.X R7, R158, 0x1, R5, P2 ;  /* 0x000000019e077824 */ /* 0x000fca00010e0605 */
[----:B------:R1:W-:Y:S01]  /*5840*/  @P1 STG.E.U16 desc[UR36][R6.64], R161 ;  /* 0x000000a106001986 */ /* 0x0003e2000c101524 */
[----:B------:R-:W-:Y:S05]  /*5850*/  @!P4 BRA `(.L_x_39) ;  /* 0x000000000004c947 */ /* 0x000fea0003800000 */
[----:B------:R2:W5:Y:S02]  /*5860*/  LDG.E.LTC128B.U16 R23, desc[UR36][R8.64+0x2] ;  /* 0x0000022408177981 */ /* 0x000564000c1e1520 */
.L_x_39:
[----:B------:R-:W-:Y:S05]  /*5870*/  BSYNC B1 ;  /* 0x0000000000017941 */ /* 0x000fea0003800000 */
.L_x_38:
[----:B------:R-:W3:Y:S01]  /*5880*/  LDL.LU R162, [R1+0xc] ;  /* 0x00000c0001a27983 */ /* 0x000ee20000300800 */
[----:B-1---5:R-:W-:Y:S01]  /*5890*/  IMAD.U32 R161, R23, 0x10000, RZ ;  /* 0x0001000017a17824 */ /* 0x022fe200078e00ff */
[----:B------:R-:W-:Y:S01]  /*58a0*/  ISETP.GT.AND P1, PT, R0, 0x8, P3 ;  /* 0x000000080000780c */ /* 0x000fe20001f24270 */
[----:B------:R-:W-:Y:S02]  /*58b0*/  BSSY B1, `(.L_x_40) ;  /* 0x0000007000017945 */ /* 0x000fe40003800000 */
[----:B------:R-:W-:-:S04]  /*58c0*/  FMUL R161, R161, R16 ;  /* 0x00000010a1a17220 */ /* 0x000fc80000400000 */
[----:B---3--:R-:W-:-:S05]  /*58d0*/  FFMA R161, R162, R2, R161 ;  /* 0x00000002a2a17223 */ /* 0x008fca00000000a1 */
[----:B------:R-:W-:-:S05]  /*58e0*/  F2FP.BF16.F32.PACK_AB R161, RZ, R161 ;  /* 0x000000a1ffa1723e */ /* 0x000fca00000010ff */
[----:B------:R1:W-:Y:S01]  /*58f0*/  @P4 STG.E.U16 desc[UR36][R6.64+0x2], R161 ;  /* 0x000002a106004986 */ /* 0x0003e2000c101524 */
[----:B------:R-:W-:Y:S05]  /*5900*/  @!P1 BRA `(.L_x_41) ;  /* 0x0000000000049947 */ /* 0x000fea0003800000 */
[----:B------:R3:W5:Y:S02]  /*5910*/  LDG.E.LTC128B.U16 R23, desc[UR36][R10.64+0x10] ;  /* 0x000010240a177981 */ /* 0x000764000c1e1520 */
.L_x_41:
[----:B------:R-:W-:Y:S05]  /*5920*/  BSYNC B1 ;  /* 0x0000000000017941 */ /* 0x000fea0003800000 */
.L_x_40:
[----:B------:R-:W4:Y:S01]  /*5930*/  LDL.LU R162, [R1+0x10] ;  /* 0x0000100001a27983 */ /* 0x000f220000300800 */
[----:B-1---5:R-:W-:Y:S01]  /*5940*/  IMAD.U32 R161, R23, 0x10000, RZ ;  /* 0x0001000017a17824 */ /* 0x022fe200078e00ff */
[----:B------:R-:W-:Y:S01]  /*5950*/  ISETP.GT.AND P2, PT, R0, 0x9, P3 ;  /* 0x000000090000780c */ /* 0x000fe20001f44270 */
[----:B------:R-:W-:Y:S02]  /*5960*/  BSSY B1, `(.L_x_42) ;  /* 0x0000007000017945 */ /* 0x000fe40003800000 */
[----:B------:R-:W-:-:S04]  /*5970*/  FMUL R161, R161, R16 ;  /* 0x00000010a1a17220 */ /* 0x000fc80000400000 */
[----:B----4-:R-:W-:-:S05]  /*5980*/  FFMA R161, R162, R2, R161 ;  /* 0x00000002a2a17223 */ /* 0x010fca00000000a1 */
[----:B------:R-:W-:-:S05]  /*5990*/  F2FP.BF16.F32.PACK_AB R161, RZ, R161 ;  /* 0x000000a1ffa1723e */ /* 0x000fca00000010ff */
[----:B------:R1:W-:Y:S01]  /*59a0*/  @P1 STG.E.U16 desc[UR36][R4.64+0x10], R161 ;  /* 0x000010a104001986 */ /* 0x0003e2000c101524 */
[----:B------:R-:W-:Y:S05]  /*59b0*/  @!P2 BRA `(.L_x_43) ;  /* 0x000000000004a947 */ /* 0x000fea0003800000 */
[----:B------:R4:W5:Y:S02]  /*59c0*/  LDG.E.LTC128B.U16 R23, desc[UR36][R10.64+0x12] ;  /* 0x000012240a177981 */ /* 0x000964000c1e1520 */
.L_x_43:
[----:B------:R-:W-:Y:S05]  /*59d0*/  BSYNC B1 ;  /* 0x0000000000017941 */ /* 0x000fea0003800000 */
.L_x_42:
[----:B------:R-:W2:Y:S01]  /*59e0*/  LDL.LU R162, [R1+0x14] ;  /* 0x0000140001a27983 */ /* 0x000ea20000300800 */
[----:B-1---5:R-:W-:Y:S01]  /*59f0*/  IMAD.U32 R161, R23, 0x10000, RZ ;  /* 0x0001000017a17824 */ /* 0x022fe200078e00ff */
[----:B------:R-:W-:Y:S01]  /*5a00*/  ISETP.GT.AND P1, PT, R0, 0x8, P0 ;  /* 0x000000080000780c */ /* 0x000fe20000724270 */
[----:B------:R-:W-:Y:S02]  /*5a10*/  BSSY B1, `(.L_x_44) ;  /* 0x0000007000017945 */ /* 0x000fe40003800000 */
[----:B------:R-:W-:-:S04]  /*5a20*/  FMUL R161, R161, R16 ;  /* 0x00000010a1a17220 */ /* 0x000fc80000400000 */
[----:B--2---:R-:W-:-:S05]  /*5a30*/  FFMA R161, R162, R2, R161 ;  /* 0x00000002a2a17223 */ /* 0x004fca00000000a1 */
[----:B------:R-:W-:-:S05]  /*5a40*/  F2FP.BF16.F32.PACK_AB R161, RZ, R161 ;  /* 0x000000a1ffa1723e */ /* 0x000fca00000010ff */
[----:B------:R1:W-:Y:S01]  /*5a50*/  @P2 STG.E.U16 desc[UR36][R4.64+0x12], R161 ;  /* 0x000012a104002986 */ /* 0x0003e2000c101524 */
[----:B------:R-:W-:Y:S05]  /*5a60*/  @!P1 BRA `(.L_x_45) ;  /* 0x0000000000049947 */ /* 0x000fea0003800000 */
[----:B------:R2:W5:Y:S02]  /*5a70*/  LDG.E.LTC128B.U16 R23, desc[UR36][R8.64+0x10] ;  /* 0x0000102408177981 */ /* 0x000564000c1e1520 */
.L_x_45:
[----:B------:R-:W-:Y:S05]  /*5a80*/  BSYNC B1 ;  /* 0x0000000000017941 */ /* 0x000fea0003800000 */
.L_x_44:
        /* <DEDUP_REMOVED lines=10> */
.L_x_47:
[----:B------:R-:W-:Y:S05]  /*5b30*/  BSYNC B1 ;  /* 0x0000000000017941 */ /* 0x000fea0003800000 */
.L_x_46:
        /* <DEDUP_REMOVED lines=10> */
.L_x_49:
[----:B------:R-:W-:Y:S05]  /*5be0*/  BSYNC B1 ;  /* 0x0000000000017941 */ /* 0x000fea0003800000 */
.L_x_48:
        /* <DEDUP_REMOVED lines=10> */
.L_x_51:
[----:B------:R-:W-:Y:S05]  /*5c90*/  BSYNC B1 ;  /* 0x0000000000017941 */ /* 0x000fea0003800000 */
.L_x_50:
[----:B------:R-:W2:Y:S01]  /*5ca0*/  LDL.LU R162, [R1+0x24] ;  /* 0x0000240001a27983 */ /* 0x000ea20000300800 */
[----:B-1---5:R-:W-:Y:S01]  /*5cb0*/  SHF.L.U32 R161, R23, 0x10, RZ ;  /* 0x0000001017a17819 */ /* 0x022fe200000006ff */
[----:B------:R-:W-:Y:S01]  /*5cc0*/  BSSY B1, `(.L_x_52) ;  /* 0x0000008000017945 */ /* 0x000fe20003800000 */
[----:B------:R-:W-:-:S03]  /*5cd0*/  ISETP.GT.AND P1, PT, R0, 0x10, P0 ;  /* 0x000000100000780c */ /* 0x000fc60000724270 */
[----:B------:R-:W-:-:S04]  /*5ce0*/  FMUL R161, R161, R16 ;  /* 0x00000010a1a17220 */ /* 0x000fc80000400000 */
[----:B--2---:R-:W-:-:S05]  /*5cf0*/  FFMA R161, R162, R2, R161 ;  /* 0x00000002a2a17223 */ /* 0x004fca00000000a1 */
[----:B------:R-:W-:-:S05]  /*5d00*/  F2FP.BF16.F32.PACK_AB R161, RZ, R161 ;  /* 0x000000a1ffa1723e */ /* 0x000fca00000010ff */
[----:B------:R1:W-:Y:S01]  /*5d10*/  @P2 STG.E.U16 desc[UR36][R4.64+0x22], R161 ;  /* 0x000022a104002986 */ /* 0x0003e2000c101524 */
[----:B------:R-:W-:Y:S05]  /*5d20*/  @!P1 BRA `(.L_x_53) ;  /* 0x0000000000049947 */ /* 0x000fea0003800000 */
[----:B------:R2:W5:Y:S02]  /*5d30*/  LDG.E.LTC128B.U16 R23, desc[UR36][R8.64+0x20] ;  /* 0x0000202408177981 */ /* 0x000564000c1e1520 */
.L_x_53:
[----:B------:R-:W-:Y:S05]  /*5d40*/  BSYNC B1 ;  /* 0x0000000000017941 */ /* 0x000fea0003800000 */
.L_x_52:
        /* <DEDUP_REMOVED lines=10> */
.L_x_55:
[----:B------:R-:W-:Y:S05]  /*5df0*/  BSYNC B1 ;  /* 0x0000000000017941 */ /* 0x000fea0003800000 */
.L_x_54:
        /* <DEDUP_REMOVED lines=10> */
.L_x_57:
[----:B------:R-:W-:Y:S05]  /*5ea0*/  BSYNC B1 ;  /* 0x0000000000017941 */ /* 0x000fea0003800000 */
.L_x_56:
        /* <DEDUP_REMOVED lines=10> */
.L_x_59:
[----:B------:R-:W-:Y:S05]  /*5f50*/  BSYNC B1 ;  /* 0x0000000000017941 */ /* 0x000fea0003800000 */
.L_x_58:
        /* <DEDUP_REMOVED lines=10> */
.L_x_61:
[----:B------:R-:W-:Y:S05]  /*6000*/  BSYNC B1 ;  /* 0x0000000000017941 */ /* 0x000fea0003800000 */
.L_x_60:
        /* <DEDUP_REMOVED lines=10> */
.L_x_63:
[----:B------:R-:W-:Y:S05]  /*60b0*/  BSYNC B1 ;  /* 0x0000000000017941 */ /* 0x000fea0003800000 */
.L_x_62:
        /* <DEDUP_REMOVED lines=10> */
.L_x_65:
[----:B------:R-:W-:Y:S05]  /*6160*/  BSYNC B1 ;  /* 0x0000000000017941 */ /* 0x000fea0003800000 */
.L_x_64:
        /* <DEDUP_REMOVED lines=10> */
.L_x_67:
[----:B------:R-:W-:Y:S05]  /*6210*/  BSYNC B1 ;  /* 0x0000000000017941 */ /* 0x000fea0003800000 */
.L_x_66:
        /* <DEDUP_REMOVED lines=10> */
.L_x_69:
[----:B------:R-:W-:Y:S05]  /*62c0*/  BSYNC B1 ;  /* 0x0000000000017941 */ /* 0x000fea0003800000 */
.L_x_68:
[----:B------:R-:W3:Y:S01]  /*62d0*/  LDL.LU R162, [R1+0x48] ;  /* 0x0000480001a27983 */ /* 0x000ee20000300800 */
[----:B-1---5:R-:W-:Y:S01]  /*62e0*/  SHF.L.U32 R161, R23, 0x10, RZ ;  /* 0x0000001017a17819 */ /* 0x022fe200000006ff */
[----:B------:R-:W-:Y:S01]  /*62f0*/  BSSY B1, `(.L_x_70) ;  /* 0x0000008000017945 */ /* 0x000fe20003800000 */
[----:B------:R-:W-:-:S03]  /*6300*/  ISETP.GT.AND P2, PT, R0, 0x21, P0 ;  /* 0x000000210000780c */ /* 0x000fc60000744270 */
[----:B------:R-:W-:-:S04]  /*6310*/  FMUL R161, R161, R16 ;  /* 0x00000010a1a17220 */ /* 0x000fc80000400000 */
[----:B---3--:R-:W-:-:S05]  /*6320*/  FFMA R161, R162, R2, R161 ;  /* 0x00000002a2a17223 */ /* 0x008fca00000000a1 */
[----:B------:R-:W-:-:S05]  /*6330*/  F2FP.BF16.F32.PACK_AB R161, RZ, R161 ;  /* 0x000000a1ffa1723e */ /* 0x000fca00000010ff */
[----:B------:R1:W-:Y:S01]  /*6340*/  @P1 STG.E.U16 desc[UR36][R6.64+0x40], R161 ;  /* 0x000040a106001986 */ /* 0x0003e2000c101524 */
[----:B------:R-:W-:Y:S05]  /*6350*/  @!P2 BRA `(.L_x_71) ;  /* 0x000000000004a947 */ /* 0x000fea0003800000 */
[----:B------:R3:W5:Y:S02]  /*6360*/  LDG.E.LTC128B.U16 R23, desc[UR36][R8.64+0x42] ;  /* 0x0000422408177981 */ /* 0x000764000c1e1520 */
.L_x_71:
[----:B------:R-:W-:Y:S05]  /*6370*/  BSYNC B1 ;  /* 0x0000000000017941 */ /* 0x000fea0003800000 */
.L_x_70:
        /* <DEDUP_REMOVED lines=10> */
.L_x_73:
[----:B------:R-:W-:Y:S05]  /*6420*/  BSYNC B1 ;  /* 0x0000000000017941 */ /* 0x000fea0003800000 */
.L_x_72:
        /* <DEDUP_REMOVED lines=10> */
.L_x_75:
[----:B------:R-:W-:Y:S05]  /*64d0*/  BSYNC B1 ;  /* 0x0000000000017941 */ /* 0x000fea0003800000 */
.L_x_74:
        /* <DEDUP_REMOVED lines=10> */
.L_x_77:
[----:B------:R-:W-:Y:S05]  /*6580*/  BSYNC B1 ;  /* 0x0000000000017941 */ /* 0x000fea0003800000 */
.L_x_76:
        /* <DEDUP_REMOVED lines=10> */
.L_x_79:
[----:B------:R-:W-:Y:S05]  /*6630*/  BSYNC B1 ;  /* 0x0000000000017941 */ /* 0x000fea0003800000 */
.L_x_78:
        /* <DEDUP_REMOVED lines=10> */
.L_x_81:
[----:B------:R-:W-:Y:S05]  /*66e0*/  BSYNC B1 ;  /* 0x0000000000017941 */ /* 0x000fea0003800000 */
.L_x_80:
        /* <DEDUP_REMOVED lines=10> */
.L_x_83:
[----:B------:R-:W-:Y:S05]  /*6790*/  BSYNC B1 ;  /* 0x0000000000017941 */ /* 0x000fea0003800000 */
.L_x_82:
        /* <DEDUP_REMOVED lines=10> */
.L_x_85:
[----:B------:R-:W-:Y:S05]  /*6840*/  BSYNC B1 ;  /* 0x0000000000017941 */ /* 0x000fea0003800000 */
.L_x_84:
        /* <DEDUP_REMOVED lines=10> */
.L_x_87:
[----:B------:R-:W-:Y:S05]  /*68f0*/  BSYNC B1 ;  /* 0x0000000000017941 */ /* 0x000fea0003800000 */
.L_x_86:
        /* <DEDUP_REMOVED lines=10> */
.L_x_89:
[----:B------:R-:W-:Y:S05]  /*69a0*/  BSYNC B1 ;  /* 0x0000000000017941 */ /* 0x000fea0003800000 */
.L_x_88:
        /* <DEDUP_REMOVED lines=10> */
.L_x_91:
[----:B------:R-:W-:Y:S05]  /*6a50*/  BSYNC B1 ;  /* 0x0000000000017941 */ /* 0x000fea0003800000 */
.L_x_90:
        /* <DEDUP_REMOVED lines=10> */
.L_x_93:
[----:B------:R-:W-:Y:S05]  /*6b00*/  BSYNC B1 ;  /* 0x0000000000017941 */ /* 0x000fea0003800000 */
.L_x_92:
        /* <DEDUP_REMOVED lines=10> */
.L_x_95:
[----:B------:R-:W-:Y:S05]  /*6bb0*/  BSYNC B1 ;  /* 0x0000000000017941 */ /* 0x000fea0003800000 */
.L_x_94:
        /* <DEDUP_REMOVED lines=10> */
.L_x_97:
[----:B------:R-:W-:Y:S05]  /*6c60*/  BSYNC B1 ;  /* 0x0000000000017941 */ /* 0x000fea0003800000 */
.L_x_96:
        /* <DEDUP_REMOVED lines=10> */
.L_x_99:
[----:B------:R-:W-:Y:S05]  /*6d10*/  BSYNC B1 ;  /* 0x0000000000017941 */ /* 0x000fea0003800000 */
.L_x_98:
        /* <DEDUP_REMOVED lines=10> */
.L_x_101:
[----:B------:R-:W-:Y:S05]  /*6dc0*/  BSYNC B1 ;  /* 0x0000000000017941 */ /* 0x000fea0003800000 */
.L_x_100:
        /* <DEDUP_REMOVED lines=10> */
.L_x_103:
[----:B------:R-:W-:Y:S05]  /*6e70*/  BSYNC B1 ;  /* 0x0000000000017941 */ /* 0x000fea0003800000 */
.L_x_102:
        /* <DEDUP_REMOVED lines=10> */
.L_x_105:
[----:B------:R-:W-:Y:S05]  /*6f20*/  BSYNC B1 ;  /* 0x0000000000017941 */ /* 0x000fea0003800000 */
.L_x_104:
        /* <DEDUP_REMOVED lines=10> */
.L_x_107:
[----:B------:R-:W-:Y:S05]  /*6fd0*/  BSYNC B1 ;  /* 0x0000000000017941 */ /* 0x000fea0003800000 */
.L_x_106:
        /* <DEDUP_REMOVED lines=10> */
.L_x_109:
[----:B------:R-:W-:Y:S05]  /*7080*/  BSYNC B1 ;  /* 0x0000000000017941 */ /* 0x000fea0003800000 */
.L_x_108:
        /* <DEDUP_REMOVED lines=10> */
.L_x_111:
[----:B------:R-:W-:Y:S05]  /*7130*/  BSYNC B1 ;  /* 0x0000000000017941 */ /* 0x000fea0003800000 */
.L_x_110:
        /* <DEDUP_REMOVED lines=10> */
.L_x_113:
[----:B------:R-:W-:Y:S05]  /*71e0*/  BSYNC B1 ;  /* 0x0000000000017941 */ /* 0x000fea0003800000 */
.L_x_112:
        /* <DEDUP_REMOVED lines=10> */
.L_x_115:
[----:B------:R-:W-:Y:S05]  /*7290*/  BSYNC B1 ;  /* 0x0000000000017941 */ /* 0x000fea0003800000 */
.L_x_114:
        /* <DEDUP_REMOVED lines=10> */
.L_x_117:
[----:B------:R-:W-:Y:S05]  /*7340*/  BSYNC B1 ;  /* 0x0000000000017941 */ /* 0x000fea0003800000 */
.L_x_116:
        /* <DEDUP_REMOVED lines=10> */
.L_x_119:
[----:B------:R-:W-:Y:S05]  /*73f0*/  BSYNC B1 ;  /* 0x0000000000017941 */ /* 0x000fea0003800000 */
.L_x_118:
        /* <DEDUP_REMOVED lines=10> */
.L_x_121:
[----:B------:R-:W-:Y:S05]  /*74a0*/  BSYNC B1 ;  /* 0x0000000000017941 */ /* 0x000fea0003800000 */
.L_x_120:
        /* <DEDUP_REMOVED lines=10> */
.L_x_123:
[----:B------:R-:W-:Y:S05]  /*7550*/  BSYNC B1 ;  /* 0x0000000000017941 */ /* 0x000fea0003800000 */
.L_x_122:
        /* <DEDUP_REMOVED lines=10> */
.L_x_125:
[----:B------:R-:W-:Y:S05]  /*7600*/  BSYNC B1 ;  /* 0x0000000000017941 */ /* 0x000fea0003800000 */
.L_x_124:
        /* <DEDUP_REMOVED lines=10> */
.L_x_127:
[----:B------:R-:W-:Y:S05]  /*76b0*/  BSYNC B1 ;  /* 0x0000000000017941 */ /* 0x000fea0003800000 */
.L_x_126:
        /* <DEDUP_REMOVED lines=10> */
.L_x_129:
[----:B------:R-:W-:Y:S05]  /*7760*/  BSYNC B1 ;  /* 0x0000000000017941 */ /* 0x000fea0003800000 */
.L_x_128:
        /* <DEDUP_REMOVED lines=10> */
.L_x_131:
[----:B------:R-:W-:Y:S05]  /*7810*/  BSYNC B1 ;  /* 0x0000000000017941 */ /* 0x000fea0003800000 */
.L_x_130:
        /* <DEDUP_REMOVED lines=10> */
.L_x_133:
[----:B------:R-:W-:Y:S05]  /*78c0*/  BSYNC B1 ;  /* 0x0000000000017941 */ /* 0x000fea0003800000 */
.L_x_132:
        /* <DEDUP_REMOVED lines=10> */
.L_x_135:
[----:B------:R-:W-:Y:S05]  /*7970*/  BSYNC B1 ;  /* 0x0000000000017941 */ /* 0x000fea0003800000 */
.L_x_134:
        /* <DEDUP_REMOVED lines=10> */
.L_x_137:
[----:B------:R-:W-:Y:S05]  /*7a20*/  BSYNC B1 ;  /* 0x0000000000017941 */ /* 0x000fea0003800000 */
.L_x_136:
        /* <DEDUP_REMOVED lines=10> */
.L_x_139:
[----:B------:R-:W-:Y:S05]  /*7ad0*/  BSYNC B1 ;  /* 0x0000000000017941 */ /* 0x000fea0003800000 */
.L_x_138:
        /* <DEDUP_REMOVED lines=10> */
.L_x_141:
[----:B------:R-:W-:Y:S05]  /*7b80*/  BSYNC B1 ;  /* 0x0000000000017941 */ /* 0x000fea0003800000 */
.L_x_140:
        /* <DEDUP_REMOVED lines=10> */
.L_x_143:
[----:B------:R-:W-:Y:S05]  /*7c30*/  BSYNC B1 ;  /* 0x0000000000017941 */ /* 0x000fea0003800000 */
.L_x_142:
        /* <DEDUP_REMOVED lines=10> */
.L_x_145:
[----:B------:R-:W-:Y:S05]  /*7ce0*/  BSYNC B1 ;  /* 0x0000000000017941 */ /* 0x000fea0003800000 */
.L_x_144:
        /* <DEDUP_REMOVED lines=10> */
.L_x_147:
[----:B------:R-:W-:Y:S05]  /*7d90*/  BSYNC B1 ;  /* 0x0000000000017941 */ /* 0x000fea0003800000 */
.L_x_146:
        /* <DEDUP_REMOVED lines=10> */
.L_x_149:
[----:B------:R-:W-:Y:S05]  /*7e40*/  BSYNC B1 ;  /* 0x0000000000017941 */ /* 0x000fea0003800000 */
.L_x_148:
        /* <DEDUP_REMOVED lines=10> */
.L_x_151:
[----:B------:R-:W-:Y:S05]  /*7ef0*/  BSYNC B1 ;  /* 0x0000000000017941 */ /* 0x000fea0003800000 */
.L_x_150:
        /* <DEDUP_REMOVED lines=10> */
.L_x_153:
[----:B------:R-:W-:Y:S05]  /*7fa0*/  BSYNC B1 ;  /* 0x0000000000017941 */ /* 0x000fea0003800000 */
.L_x_152:
        /* <DEDUP_REMOVED lines=10> */
.L_x_155:
[----:B------:R-:W-:Y:S05]  /*8050*/  BSYNC B1 ;  /* 0x0000000000017941 */ /* 0x000fea0003800000 */
.L_x_154:
        /* <DEDUP_REMOVED lines=10> */
.L_x_157:
[----:B------:R-:W-:Y:S05]  /*8100*/  BSYNC B1 ;  /* 0x0000000000017941 */ /* 0x000fea0003800000 */
.L_x_156:
        /* <DEDUP_REMOVED lines=10> */
.L_x_159:
[----:B------:R-:W-:Y:S05]  /*81b0*/  BSYNC B1 ;  /* 0x0000000000017941 */ /* 0x000fea0003800000 */
.L_x_158:
        /* <DEDUP_REMOVED lines=10> */
.L_x_161:
[----:B------:R-:W-:Y:S05]  /*8260*/  BSYNC B1 ;  /* 0x0000000000017941 */ /* 0x000fea0003800000 */
.L_x_160:
        /* <DEDUP_REMOVED lines=10> */
.L_x_163:
[----:B------:R-:W-:Y:S05]  /*8310*/  BSYNC B1 ;  /* 0x0000000000017941 */ /* 0x000fea0003800000 */
.L_x_162:
        /* <DEDUP_REMOVED lines=10> */
.L_x_165:
[----:B------:R-:W-:Y:S05]  /*83c0*/  BSYNC B1 ;  /* 0x0000000000017941 */ /* 0x000fea0003800000 */
.L_x_164:
        /* <DEDUP_REMOVED lines=10> */
.L_x_167:
[----:B------:R-:W-:Y:S05]  /*8470*/  BSYNC B1 ;  /* 0x0000000000017941 */ /* 0x000fea0003800000 */
.L_x_166:
        /* <DEDUP_REMOVED lines=10> */
.L_x_169:
[----:B------:R-:W-:Y:S05]  /*8520*/  BSYNC B1 ;  /* 0x0000000000017941 */ /* 0x000fea0003800000 */
.L_x_168:
        /* <DEDUP_REMOVED lines=10> */
.L_x_171:
[----:B------:R-:W-:Y:S05]  /*85d0*/  BSYNC B1 ;  /* 0x0000000000017941 */ /* 0x000fea0003800000 */
.L_x_170:
        /* <DEDUP_REMOVED lines=10> */
.L_x_173:
[----:B------:R-:W-:Y:S05]  /*8680*/  BSYNC B1 ;  /* 0x0000000000017941 */ /* 0x000fea0003800000 */
.L_x_172:
        /* <DEDUP_REMOVED lines=10> */
.L_x_175:
[----:B------:R-:W-:Y:S05]  /*8730*/  BSYNC B1 ;  /* 0x0000000000017941 */ /* 0x000fea0003800000 */
.L_x_174:
        /* <DEDUP_REMOVED lines=10> */
.L_x_177:
[----:B------:R-:W-:Y:S05]  /*87e0*/  BSYNC B1 ;  /* 0x0000000000017941 */ /* 0x000fea0003800000 */
.L_x_176:
        /* <DEDUP_REMOVED lines=10> */
.L_x_179:
[----:B------:R-:W-:Y:S05]  /*8890*/  BSYNC B1 ;  /* 0x0000000000017941 */ /* 0x000fea0003800000 */
.L_x_178:
        /* <DEDUP_REMOVED lines=10> */
.L_x_181:
[----:B------:R-:W-:Y:S05]  /*8940*/  BSYNC B1 ;  /* 0x0000000000017941 */ /* 0x000fea0003800000 */
.L_x_180:
        /* <DEDUP_REMOVED lines=10> */
.L_x_183:
[----:B------:R-:W-:Y:S05]  /*89f0*/  BSYNC B1 ;  /* 0x0000000000017941 */ /* 0x000fea0003800000 */
.L_x_182:
        /* <DEDUP_REMOVED lines=10> */
.L_x_185:
[----:B------:R-:W-:Y:S05]  /*8aa0*/  BSYNC B1 ;  /* 0x0000000000017941 */ /* 0x000fea0003800000 */
.L_x_184:
        /* <DEDUP_REMOVED lines=10> */
.L_x_187:
[----:B------:R-:W-:Y:S05]  /*8b50*/  BSYNC B1 ;  /* 0x0000000000017941 */ /* 0x000fea0003800000 */
.L_x_186:
        /* <DEDUP_REMOVED lines=10> */
.L_x_189:
[----:B------:R-:W-:Y:S05]  /*8c00*/  BSYNC B1 ;  /* 0x0000000000017941 */ /* 0x000fea0003800000 */
.L_x_188:
        /* <DEDUP_REMOVED lines=10> */
.L_x_191:
[----:B------:R-:W-:Y:S05]  /*8cb0*/  BSYNC B1 ;  /* 0x0000000000017941 */ /* 0x000fea0003800000 */
.L_x_190:
        /* <DEDUP_REMOVED lines=10> */
.L_x_193:
[----:B------:R-:W-:Y:S05]  /*8d60*/  BSYNC B1 ;  /* 0x0000000000017941 */ /* 0x000fea0003800000 */
.L_x_192:
        /* <DEDUP_REMOVED lines=10> */
.L_x_195:
[----:B------:R-:W-:Y:S05]  /*8e10*/  BSYNC B1 ;  /* 0x0000000000017941 */ /* 0x000fea0003800000 */
.L_x_194:
        /* <DEDUP_REMOVED lines=10> */
.L_x_197:
[----:B------:R-:W-:Y:S05]  /*8ec0*/  BSYNC B1 ;  /* 0x0000000000017941 */ /* 0x000fea0003800000 */
.L_x_196:
        /* <DEDUP_REMOVED lines=10> */
.L_x_199:
[----:B------:R-:W-:Y:S05]  /*8f70*/  BSYNC B1 ;  /* 0x0000000000017941 */ /* 0x000fea0003800000 */
.L_x_198:
        /* <DEDUP_REMOVED lines=10> */
.L_x_201:
[----:B------:R-:W-:Y:S05]  /*9020*/  BSYNC B1 ;  /* 0x0000000000017941 */ /* 0x000fea0003800000 */
.L_x_200:
        /* <DEDUP_REMOVED lines=10> */
.L_x_203:
[----:B------:R-:W-:Y:S05]  /*90d0*/  BSYNC B1 ;  /* 0x0000000000017941 */ /* 0x000fea0003800000 */
.L_x_202:
        /* <DEDUP_REMOVED lines=10> */
.L_x_205:
[----:B------:R-:W-:Y:S05]  /*9180*/  BSYNC B1 ;  /* 0x0000000000017941 */ /* 0x000fea0003800000 */
.L_x_204:
        /* <DEDUP_REMOVED lines=10> */
.L_x_207:
[----:B------:R-:W-:Y:S05]  /*9230*/  BSYNC B1 ;  /* 0x0000000000017941 */ /* 0x000fea0003800000 */
.L_x_206:
        /* <DEDUP_REMOVED lines=10> */
.L_x_209:
[----:B------:R-:W-:Y:S05]  /*92e0*/  BSYNC B1 ;  /* 0x0000000000017941 */ /* 0x000fea0003800000 */
.L_x_208:
        /* <DEDUP_REMOVED lines=10> */
.L_x_211:
[----:B------:R-:W-:Y:S05]  /*9390*/  BSYNC B1 ;  /* 0x0000000000017941 */ /* 0x000fea0003800000 */
.L_x_210:
        /* <DEDUP_REMOVED lines=10> */
.L_x_213:
[----:B------:R-:W-:Y:S05]  /*9440*/  BSYNC B1 ;  /* 0x0000000000017941 */ /* 0x000fea0003800000 */
.L_x_212:
        /* <DEDUP_REMOVED lines=10> */
.L_x_215:
[----:B------:R-:W-:Y:S05]  /*94f0*/  BSYNC B1 ;  /* 0x0000000000017941 */ /* 0x000fea0003800000 */
.L_x_214:
        /* <DEDUP_REMOVED lines=10> */
.L_x_217:
[----:B------:R-:W-:Y:S05]  /*95a0*/  BSYNC B1 ;  /* 0x0000000000017941 */ /* 0x000fea0003800000 */
.L_x_216:
        /* <DEDUP_REMOVED lines=10> */
.L_x_219:
[----:B------:R-:W-:Y:S05]  /*9650*/  BSYNC B1 ;  /* 0x0000000000017941 */ /* 0x000fea0003800000 */
.L_x_218:
        /* <DEDUP_REMOVED lines=10> */
.L_x_221:
[----:B------:R-:W-:Y:S05]  /*9700*/  BSYNC B1 ;  /* 0x0000000000017941 */ /* 0x000fea0003800000 */
.L_x_220:
        /* <DEDUP_REMOVED lines=10> */
.L_x_223:
[----:B------:R-:W-:Y:S05]  /*97b0*/  BSYNC B1 ;  /* 0x0000000000017941 */ /* 0x000fea0003800000 */
.L_x_222:
        /* <DEDUP_REMOVED lines=10> */
.L_x_225:
[----:B------:R-:W-:Y:S05]  /*9860*/  BSYNC B1 ;  /* 0x0000000000017941 */ /* 0x000fea0003800000 */
.L_x_224:
        /* <DEDUP_REMOVED lines=10> */
.L_x_227:
[----:B------:R-:W-:Y:S05]  /*9910*/  BSYNC B1 ;  /* 0x0000000000017941 */ /* 0x000fea0003800000 */
.L_x_226:
        /* <DEDUP_REMOVED lines=10> */
.L_x_229:
[----:B------:R-:W-:Y:S05]  /*99c0*/  BSYNC B1 ;  /* 0x0000000000017941 */ /* 0x000fea0003800000 */
.L_x_228:
        /* <DEDUP_REMOVED lines=10> */
.L_x_231:
[----:B------:R-:W-:Y:S05]  /*9a70*/  BSYNC B1 ;  /* 0x0000000000017941 */ /* 0x000fea0003800000 */
.L_x_230:
        /* <DEDUP_REMOVED lines=10> */
.L_x_233:
[----:B------:R-:W-:Y:S05]  /*9b20*/  BSYNC B1 ;  /* 0x0000000000017941 */ /* 0x000fea0003800000 */
.L_x_232:
        /* <DEDUP_REMOVED lines=10> */
.L_x_235:
[----:B------:R-:W-:Y:S05]  /*9bd0*/  BSYNC B1 ;  /* 0x0000000000017941 */ /* 0x000fea0003800000 */
.L_x_234:
        /* <DEDUP_REMOVED lines=10> */
.L_x_237:
[----:B------:R-:W-:Y:S05]  /*9c80*/  BSYNC B1 ;  /* 0x0000000000017941 */ /* 0x000fea0003800000 */
.L_x_236:
        /* <DEDUP_REMOVED lines=10> */
.L_x_239:
[----:B------:R-:W-:Y:S05]  /*9d30*/  BSYNC B1 ;  /* 0x0000000000017941 */ /* 0x000fea0003800000 */
.L_x_238:
        /* <DEDUP_REMOVED lines=10> */
.L_x_241:
[----:B------:R-:W-:Y:S05]  /*9de0*/  BSYNC B1 ;  /* 0x0000000000017941 */ /* 0x000fea0003800000 */
.L_x_240:
        /* <DEDUP_REMOVED lines=10> */
.L_x_243:
[----:B------:R-:W-:Y:S05]  /*9e90*/  BSYNC B1 ;  /* 0x0000000000017941 */ /* 0x000fea0003800000 */
.L_x_242:
        /* <DEDUP_REMOVED lines=10> */
.L_x_245:
[----:B------:R-:W-:Y:S05]  /*9f40*/  BSYNC B1 ;  /* 0x0000000000017941 */ /* 0x000fea0003800000 */
.L_x_244:
        /* <DEDUP_REMOVED lines=10> */
.L_x_247:
[----:B------:R-:W-:Y:S05]  /*9ff0*/  BSYNC B1 ;  /* 0x0000000000017941 */ /* 0x000fea0003800000 */
.L_x_246:
        /* <DEDUP_REMOVED lines=10> */
.L_x_249:
[----:B------:R-:W-:Y:S05]  /*a0a0*/  BSYNC B1 ;  /* 0x0000000000017941 */ /* 0x000fea0003800000 */
.L_x_248:
        /* <DEDUP_REMOVED lines=10> */
.L_x_251:
[----:B------:R-:W-:Y:S05]  /*a150*/  BSYNC B1 ;  /* 0x0000000000017941 */ /* 0x000fea0003800000 */
.L_x_250:
        /* <DEDUP_REMOVED lines=10> */
.L_x_253:
[----:B------:R-:W-:Y:S05]  /*a200*/  BSYNC B1 ;  /* 0x0000000000017941 */ /* 0x000fea0003800000 */
.L_x_252:
        /* <DEDUP_REMOVED lines=10> */
.L_x_255:
[----:B------:R-:W-:Y:S05]  /*a2b0*/  BSYNC B1 ;  /* 0x0000000000017941 */ /* 0x000fea0003800000 */
.L_x_254:
        /* <DEDUP_REMOVED lines=10> */
.L_x_257:
[----:B------:R-:W-:Y:S05]  /*a360*/  BSYNC B1 ;  /* 0x0000000000017941 */ /* 0x000fea0003800000 */
.L_x_256:
        /* <DEDUP_REMOVED lines=10> */
.L_x_259:
[----:B------:R-:W-:Y:S05]  /*a410*/  BSYNC B1 ;  /* 0x0000000000017941 */ /* 0x000fea0003800000 */
.L_x_258:
        /* <DEDUP_REMOVED lines=10> */
.L_x_261:
[----:B------:R-:W-:Y:S05]  /*a4c0*/  BSYNC B1 ;  /* 0x0000000000017941 */ /* 0x000fea0003800000 */
.L_x_260:
        /* <DEDUP_REMOVED lines=10> */
.L_x_263:
[----:B------:R-:W-:Y:S05]  /*a570*/  BSYNC B1 ;  /* 0x0000000000017941 */ /* 0x000fea0003800000 */
.L_x_262:
        /* <DEDUP_REMOVED lines=10> */
.L_x_265:
[----:B------:R-:W-:Y:S05]  /*a620*/  BSYNC B1 ;  /* 0x0000000000017941 */ /* 0x000fea0003800000 */
.L_x_264:
        /* <DEDUP_REMOVED lines=10> */
.L_x_267:
[----:B------:R-:W-:Y:S05]  /*a6d0*/  BSYNC B1 ;  /* 0x0000000000017941 */ /* 0x000fea0003800000 */
.L_x_266:
        /* <DEDUP_REMOVED lines=10> */
.L_x_269:
[----:B------:R-:W-:Y:S05]  /*a780*/  BSYNC B1 ;  /* 0x0000000000017941 */ /* 0x000fea0003800000 */
.L_x_268:
        /* <DEDUP_REMOVED lines=10> */
.L_x_271:
[----:B------:R-:W-:Y:S05]  /*a830*/  BSYNC B1 ;  /* 0x0000000000017941 */ /* 0x000fea0003800000 */
.L_x_270:
        /* <DEDUP_REMOVED lines=10> */
.L_x_273:
[----:B------:R-:W-:Y:S05]  /*a8e0*/  BSYNC B1 ;  /* 0x0000000000017941 */ /* 0x000fea0003800000 */
.L_x_272:
        /* <DEDUP_REMOVED lines=10> */
.L_x_275:
[----:B------:R-:W-:Y:S05]  /*a990*/  BSYNC B1 ;  /* 0x0000000000017941 */ /* 0x000fea0003800000 */
.L_x_274:
        /* <DEDUP_REMOVED lines=10> */
.L_x_277:
[----:B------:R-:W-:Y:S05]  /*aa40*/  BSYNC B1 ;  /* 0x0000000000017941 */ /* 0x000fea0003800000 */
.L_x_276:
        /* <DEDUP_REMOVED lines=10> */
.L_x_279:
[----:B------:R-:W-:Y:S05]  /*aaf0*/  BSYNC B1 ;  /* 0x0000000000017941 */ /* 0x000fea0003800000 */
.L_x_278:
        /* <DEDUP_REMOVED lines=10> */
.L_x_281:
[----:B------:R-:W-:Y:S05]  /*aba0*/  BSYNC B1 ;  /* 0x0000000000017941 */ /* 0x000fea0003800000 */
.L_x_280:
        /* <DEDUP_REMOVED lines=10> */
.L_x_283:
[----:B------:R-:W-:Y:S05]  /*ac50*/  BSYNC B1 ;  /* 0x0000000000017941 */ /* 0x000fea0003800000 */
.L_x_282:
[----:B0-234-:R-:W2:Y:S01]  /*ac60*/  LDL.LU R10, [R1+0x1f4] ;  /* 0x0001f400010a7983 */ /* 0x01dea20000300800 */
[----:B-----5:R-:W-:Y:S01]  /*ac70*/  IMAD.U32 R11, R23, 0x10000, RZ ;  /* 0x00010000170b7824 */ /* 0x020fe200078e00ff */
        /* <DEDUP_REMOVED lines=8> */
.L_x_285:
[----:B------:R-:W-:Y:S05]  /*ad00*/  BSYNC B1 ;  /* 0x0000000000017941 */ /* 0x000fea0003800000 */
.L_x_284:
[----:B------:R-:W3:Y:S01]  /*ad10*/  LDL.LU R10, [R1+0x1f8] ;  /* 0x0001f800010a7983 */ /* 0x000ee20000300800 */
[----:B0----5:R-:W-:Y:S01]  /*ad20*/  SHF.L.U32 R11, R23, 0x10, RZ ;  /* 0x00000010170b7819 */ /* 0x021fe200000006ff */
[----:B------:R-:W-:Y:S01]  /*ad30*/  BSSY B1, `(.L_x_286) ;  /* 0x000000b000017945 */ /* 0x000fe20003800000 */
[----:B------:R-:W-:Y:S02]  /*ad40*/  ISETP.GT.AND P1, PT, R0, 0xf9, P0 ;  /* 0x000000f90000780c */ /* 0x000fe40000724270 */
[----:B------:R-:W-:Y:S01]  /*ad50*/  IADD3 R169, P0, R3, 0x80, RZ ;  /* 0x0000008003a97810 */ /* 0x000fe20007f1e0ff */
[----:B------:R-:W-:-:S04]  /*ad60*/  FMUL R11, R11, R16 ;  /* 0x000000100b0b7220 */ /* 0x000fc80000400000 */
[----:B---3--:R-:W-:-:S05]  /*ad70*/  FFMA R11, R10, R2, R11 ;  /* 0x000000020a0b7223 */ /* 0x008fca000000000b */
[----:B------:R-:W-:-:S04]  /*ad80*/  F2FP.BF16.F32.PACK_AB R11, RZ, R11 ;  /* 0x0000000bff0b723e */ /* 0x000fc800000010ff */
[----:B------:R-:W-:Y:S01]  /*ad90*/  PRMT R3, R11, 0x7610, R3 ;  /* 0x000076100b037816 */ /* 0x000fe20000000003 */
[----:B------:R-:W-:-:S04]  /*ada0*/  IMAD.X R11, RZ, RZ, UR7, P0 ;  /* 0x00000007ff0b7e24 */ /* 0x000fc800080e06ff */
[----:B------:R0:W-:Y:S01]  /*adb0*/  @P2 STG.E.U16 desc[UR36][R6.64+0x1f0], R3 ;  /* 0x0001f00306002986 */ /* 0x0001e2000c101524 */
[----:B------:R-:W-:Y:S05]  /*adc0*/  @!P1 BRA `(.L_x_287) ;  /* 0x0000000000049947 */ /* 0x000fea0003800000 */
[----:B------:R3:W5:Y:S02]  /*add0*/  LDG.E.LTC128B.U16 R23, desc[UR36][R8.64+0x1f2] ;  /* 0x0001f22408177981 */ /* 0x000764000c1e1520 */
.L_x_287:
[----:B------:R-:W-:Y:S05]  /*ade0*/  BSYNC B1 ;  /* 0x0000000000017941 */ /* 0x000fea0003800000 */
.L_x_286:
[----:B------:R-:W4:Y:S01]  /*adf0*/  LDL.LU R10, [R1+0x1fc] ;  /* 0x0001fc00010a7983 */ /* 0x000f220000300800 */
[----:B0----5:R-:W-:Y:S01]  /*ae00*/  IMAD.U32 R3, R23, 0x10000, RZ ;  /* 0x0001000017037824 */ /* 0x021fe200078e00ff */
[----:B------:R-:W-:Y:S01]  /*ae10*/  ISETP.GT.AND P0, PT, R153, 0x80, PT ;  /* 0x000000809900780c */ /* 0x000fe20003f04270 */
[----:B--23--:R-:W-:Y:S02]  /*ae20*/  IMAD R8, R11, R14, RZ ;  /* 0x0000000e0b087224 */ /* 0x00cfe400078e02ff */
[----:B------:R-:W-:Y:S01]  /*ae30*/  FMUL R3, R3, R16 ;  /* 0x0000001003037220 */ /* 0x000fe20000400000 */
[----:B------:R-:W-:Y:S01]  /*ae40*/  ISETP.GT.AND P4, PT, R0, RZ, P0 ;  /* 0x000000ff0000720c */ /* 0x000fe20000784270 */
[C---:B------:R-:W-:Y:S02]  /*ae50*/  IMAD R167, R169.reuse, R15, R8 ;  /* 0x0000000fa9a77224 */ /* 0x040fe400078e0208 */
[----:B------:R-:W-:-:S04]  /*ae60*/  IMAD.WIDE.U32 R8, R169, R14, R20 ;  /* 0x0000000ea9087225 */ /* 0x000fc800078e0014 */
[----:B------:R-:W-:Y:S02]  /*ae70*/  IMAD.IADD R9, R9, 0x1, R167 ;  /* 0x0000000109097824 */ /* 0x000fe400078e02a7 */
[----:B----4-:R-:W-:Y:S01]  /*ae80*/  FFMA R3, R10, R2, R3 ;  /* 0x000000020a037223 */ /* 0x010fe20000000003 */
[----:B------:R-:W-:-:S04]  /*ae90*/  LEA R10, P2, R8, R12, 0x1 ;  /* 0x0000000c080a7211 */ /* 0x000fc800078408ff */
[----:B------:R-:W-:Y:S02]  /*aea0*/  F2FP.BF16.F32.PACK_AB R3, RZ, R3 ;  /* 0x00000003ff03723e */ /* 0x000fe400000010ff */
[--C-:B------:R-:W-:Y:S02]  /*aeb0*/  LEA.HI.X R11, R8, R13, R9.reuse, 0x1, P2 ;  /* 0x0000000d080b7211 */ /* 0x100fe400010f0c09 */
[----:B------:R-:W-:-:S05]  /*aec0*/  PRMT R9, R3, 0x7610, R9 ;  /* 0x0000761003097816 */ /* 0x000fca0000000009 */
[----:B------:R0:W-:Y:S04]  /*aed0*/  @P1 STG.E.U16 desc[UR36][R6.64+0x1f2], R9 ;  /* 0x0001f20906001986 */ /* 0x0001e8000c101524 */
[----:B------:R-:W2:Y:S01]  /*aee0*/  @P4 LDG.E.LTC128B.U16 R23, desc[UR36][R10.64] ;  /* 0x000000240a174981 */ /* 0x000ea2000c1e1520 */
[----:B-1----:R-:W-:Y:S01]  /*aef0*/  IMAD.U32 R161, RZ, RZ, UR8 ;  /* 0x00000008ffa17e24 */ /* 0x002fe2000f8e00ff */
[----:B------:R-:W-:Y:S01]  /*af00*/  ISETP.GT.AND P2, PT, R0, 0x1, P0 ;  /* 0x000000010000780c */ /* 0x000fe20000744270 */
[----:B------:R-:W-:Y:S01]  /*af10*/  IMAD.U32 R165, RZ, RZ, UR8 ;  /* 0x00000008ffa57e24 */ /* 0x000fe2000f8e00ff */
[----:B------:R-:W-:Y:S01]  /*af20*/  BSSY B1, `(.L_x_288) ;  /* 0x0000013000017945 */ /* 0x000fe20003800000 */
[----:B------:R-:W-:Y:S01]  /*af30*/  IMAD.U32 R164, RZ, RZ, UR9 ;  /* 0x00000009ffa47e24 */ /* 0x000fe2000f8e00ff */
[----:B------:R-:W-:Y:S01]  /*af40*/  SHF.L.U32 R161, R161, 0x8, RZ ;  /* 0x00000008a1a17819 */ /* 0x000fe200000006ff */
[----:B0-----:R-:W-:-:S03]  /*af50*/  IMAD.WIDE.U32 R8, R169, R14, R18 ;  /* 0x0000000ea9087225 */ /* 0x001fc600078e0012 */
[----:B------:R-:W-:Y:S01]  /*af60*/  SHF.L.U64.HI R165, R165, 0x8, R164 ;  /* 0x00000008a5a57819 */ /* 0x000fe200000102a4 */
[----:B------:R-:W-:Y:S02]  /*af70*/  IMAD.IADD R9, R167, 0x1, R9 ;  /* 0x00000001a7097824 */ /* 0x000fe400078e0209 */
[----:B------:R-:W-:Y:S01]  /*af80*/  IMAD.WIDE.U32 R162, R22, UR43, R8 ;  /* 0x0000002b16a27c25 */ /* 0x000fe2000f8e0008 */
[----:B------:R-:W-:-:S03]  /*af90*/  IADD3 R8, P1, R161, R4, RZ ;  /* 0x00000004a1087210 */ /* 0x000fc60007f3e0ff */
[----:B------:R-:W-:Y:S01]  /*afa0*/  IMAD.IADD R7, R159, 0x1, R163 ;  /* 0x000000019f077824 */ /* 0x000fe200078e02a3 */
[----:B------:R-:W-:Y:S01]  /*afb0*/  LEA R6, P3, R162, R12, 0x1 ;  /* 0x0000000ca2067211 */ /* 0x000fe200078608ff */
[----:B------:R-:W-:-:S03]  /*afc0*/  IMAD.X R9, R165, 0x1, R5, P1 ;  /* 0x00000001a5097824 */ /* 0x000fc600008e0605 */
[----:B------:R-:W-:Y:S01]  /*afd0*/  LEA.HI.X R7, R162, R13, R7, 0x1, P3 ;  /* 0x0000000da2077211 */ /* 0x000fe200018f0c07 */
[----:B--2---:R-:W-:-:S04]  /*afe0*/  IMAD.U32 R3, R23, 0x10000, RZ ;  /* 0x0001000017037824 */ /* 0x004fc800078e00ff */
[----:B------:R-:W-:-:S04]  /*aff0*/  FMUL R3, R3, R16 ;  /* 0x0000001003037220 */ /* 0x000fc80000400000 */
[----:B------:R-:W-:-:S05]  /*b000*/  FFMA R3, R24, R2, R3 ;  /* 0x0000000218037223 */ /* 0x000fca0000000003 */
[----:B------:R-:W-:-:S05]  /*b010*/  F2FP.BF16.F32.PACK_AB R3, RZ, R3 ;  /* 0x00000003ff03723e */ /* 0x000fca00000010ff */
[----:B------:R0:W-:Y:S01]  /*b020*/  @P4 STG.E.U16 desc[UR36][R8.64], R3 ;  /* 0x0000000308004986 */ /* 0x0001e2000c101524 */
[----:B------:R-:W-:Y:S05]  /*b030*/  @!P2 BRA `(.L_x_289) ;  /* 0x000000000004a947 */ /* 0x000fea0003800000 */
[----:B------:R1:W5:Y:S02]  /*b040*/  LDG.E.LTC128B.U16 R23, desc[UR36][R6.64+0x2] ;  /* 0x0000022406177981 */ /* 0x000364000c1e1520 */
.L_x_289:
[----:B------:R-:W-:Y:S05]  /*b050*/  BSYNC B1 ;  /* 0x0000000000017941 */ /* 0x000fea0003800000 */
.L_x_288:
[----:B0----5:R-:W-:Y:S01]  /*b060*/  IMAD.U32 R3, R23, 0x10000, RZ ;  /* 0x0001000017037824 */ /* 0x021fe200078e00ff */
[----:B------:R-:W-:Y:S01]  /*b070*/  ISETP.GT.AND P1, PT, R153, 0x88, PT ;  /* 0x000000889900780c */ /* 0x000fe20003f24270 */
[----:B------:R-:W-:Y:S01]  /*b080*/  IMAD.WIDE.U32 R14, R169, R14, R156 ;  /* 0x0000000ea90e7225 */ /* 0x000fe200078e009c */
[----:B------:R-:W-:Y:S03]  /*b090*/  BSSY B1, `(.L_x_290) ;  /* 0x0000010000017945 */ /* 0x000fe60003800000 */
[----:B------:R-:W-:Y:S01]  /*b0a0*/  FMUL R10, R3, R16 ;  /* 0x00000010030a7220 */ /* 0x000fe20000400000 */
[----:B------:R-:W-:Y:S01]  /*b0b0*/  ISETP.GT.AND P3, PT, R0, RZ, P1 ;  /* 0x000000ff0000720c */ /* 0x000fe20000f64270 */
[----:B------:R-:W-:Y:S01]  /*b0c0*/  IMAD.IADD R167, R167, 0x1, R15 ;  /* 0x00000001a7a77824 */ /* 0x000fe200078e020f */
[----:B------:R-:W-:Y:S01]  /*b0d0*/  IADD3 R154, P4, R154, R14, RZ ;  /* 0x0000000e9a9a7210 */ /* 0x000fe20007f9e0ff */
[----:B------:R-:W-:Y:S01]  /*b0e0*/  FFMA R10, R25, R2, R10 ;  /* 0x00000002190a7223 */ /* 0x000fe2000000000a */
[----:B------:R-:W-:-:S03]  /*b0f0*/  IADD3 R14, P5, R18, R14, RZ ;  /* 0x0000000e120e7210 */ /* 0x000fc60007fbe0ff */
[--C-:B------:R-:W-:Y:S01]  /*b100*/  IMAD.X R20, R167, 0x1, R21.reuse, P4 ;  /* 0x00000001a7147824 */ /* 0x100fe200020e0615 */
[----:B------:R-:W-:Y:S02]  /*b110*/  F2FP.BF16.F32.PACK_AB R3, RZ, R10 ;  /* 0x0000000aff03723e */ /* 0x000fe400000010ff */
[C---:B------:R-:W-:Y:S02]  /*b120*/  LEA R10, P4, R154.reuse, R12, 0x1 ;  /* 0x0000000c9a0a7211 */ /* 0x040fe400078808ff */
[----:B------:R-:W-:Y:S02]  /*b130*/  PRMT R21, R3, 0x7610, R21 ;  /* 0x0000761003157816 */ /* 0x000fe40000000015 */
[----:B------:R-:W-:Y:S02]  /*b140*/  LEA.HI.X R11, R154, R13, R20, 0x1, P4 ;  /* 0x0000000d9a0b7211 */ /* 0x000fe400020f0c14 */
[----:B------:R-:W-:Y:S01]  /*b150*/  PRMT R3, R23, 0x7610, R3 ;  /* 0x0000761017037816 */ /* 0x000fe20000000003 */
[----:B------:R0:W-:Y:S01]  /*b160*/  @P2 STG.E.U16 desc[UR36][R8.64+0x2], R21 ;  /* 0x0000021508002986 */ /* 0x0001e2000c101524 */
[----:B------:R-:W-:Y:S05]  /*b170*/  @!P3 BRA `(.L_x_291) ;  /* 0x000000000004b947 */ /* 0x000fea0003800000 */
[----:B------:R2:W5:Y:S02]  /*b180*/  LDG.E.LTC128B.U16 R3, desc[UR36][R10.64] ;  /* 0x000000240a037981 */ /* 0x000564000c1e1520 */
.L_x_291:
[----:B------:R-:W-:Y:S05]  /*b190*/  BSYNC B1 ;  /* 0x0000000000017941 */ /* 0x000fea0003800000 */
.L_x_290:
[----:B--2--5:R-:W-:Y:S01]  /*b1a0*/  IMAD.U32 R11, R3, 0x10000, RZ ;  /* 0x00010000030b7824 */ /* 0x024fe200078e00ff */
[----:B------:R-:W-:Y:S01]  /*b1b0*/  IADD3 R10, P2, R8, R160, RZ ;  /* 0x000000a0080a7210 */ /* 0x000fe20007f5e0ff */
[----:B------:R-:W-:Y:S01]  /*b1c0*/  IMAD.X R15, R19, 0x1, R167, P5 ;  /* 0x00000001130f7824 */ /* 0x000fe200028e06a7 */
[----:B------:R-:W-:Y:S01]  /*b1d0*/  ISETP.GT.AND P5, PT, R0, 0x1, P1 ;  /* 0x000000010000780c */ /* 0x000fe20000fa4270 */
[----:B------:R-:W-:Y:S01]  /*b1e0*/  FMUL R11, R11, R16 ;  /* 0x000000100b0b7220 */ /* 0x000fe20000400000 */
[----:B------:R-:W-:Y:S01]  /*b1f0*/  BSSY B1, `(.L_x_292) ;  /* 0x000000b000017945 */ /* 0x000fe20003800000 */
[----:B------:R-:W-:-:S04]  /*b200*/  IMAD.WIDE.U32 R22, R22, UR43, R14 ;  /* 0x0000002b16167c25 */ /* 0x000fc8000f8e000e */
[----:B------:R-:W-:Y:S01]  /*b210*/  FFMA R11, R26, R2, R11 ;  /* 0x000000021a0b7223 */ /* 0x000fe2000000000b */
[----:B------:R-:W-:Y:S01]  /*b220*/  IMAD.IADD R159, R159, 0x1, R23 ;  /* 0x000000019f9f7824 */ /* 0x000fe200078e0217 */
[----:B------:R-:W-:-:S03]  /*b230*/  LEA R12, P4, R22, R12, 0x1 ;  /* 0x0000000c160c7211 */ /* 0x000fc600078808ff */
[----:B------:R-:W-:Y:S02]  /*b240*/  F2FP.BF16.F32.PACK_AB R14, RZ, R11 ;  /* 0x0000000bff0e723e */ /* 0x000fe400000010ff */
[----:B------:R-:W-:Y:S02]  /*b250*/  IADD3.X R11, R9, R158, RZ, P2, !PT ;  /* 0x0000009e090b7210 */ /* 0x000fe400017fe4ff */
[----:B------:R-:W-:-:S03]  /*b260*/  LEA.HI.X R13, R22, R13, R159, 0x1, P4 ;  /* 0x0000000d160d7211 */ /* 0x000fc600020f0c9f */
[----:B------:R2:W-:Y:S01]  /*b270*/  @P3 STG.E.U16 desc[UR36][R10.64], R14 ;  /* 0x0000000e0a003986 */ /* 0x0005e2000c101524 */
[----:B------:R-:W-:Y:S05]  /*b280*/  @!P5 BRA `(.L_x_293) ;  /* 0x000000000004d947 */ /* 0x000fea0003800000 */
[----:B------:R3:W5:Y:S02]  /*b290*/  LDG.E.LTC128B.U16 R3, desc[UR36][R12.64+0x2] ;  /* 0x000002240c037981 */ /* 0x000764000c1e1520 */
.L_x_293:
[----:B------:R-:W-:Y:S05]  /*b2a0*/  BSYNC B1 ;  /* 0x0000000000017941 */ /* 0x000fea0003800000 */
.L_x_292:
[----:B-----5:R-:W-:Y:S01]  /*b2b0*/  IMAD.U32 R15, R3, 0x10000, RZ ;  /* 0x00010000030f7824 */ /* 0x020fe200078e00ff */
[----:B------:R-:W-:Y:S01]  /*b2c0*/  ISETP.GT.AND P2, PT, R0, 0x8, P0 ;  /* 0x000000080000780c */ /* 0x000fe20000744270 */
[----:B------:R-:W-:Y:S02]  /*b2d0*/  BSSY B1, `(.L_x_294) ;  /* 0x0000007000017945 */ /* 0x000fe40003800000 */
[----:B--2---:R-:W-:-:S04]  /*b2e0*/  FMUL R14, R15, R16 ;  /* 0x000000100f0e7220 */ /* 0x004fc80000400000 */
[----:B------:R-:W-:-:S05]  /*b2f0*/  FFMA R14, R27, R2, R14 ;  /* 0x000000021b0e7223 */ /* 0x000fca000000000e */
[----:B------:R-:W-:-:S05]  /*b300*/  F2FP.BF16.F32.PACK_AB R14, RZ, R14 ;  /* 0x0000000eff0e723e */ /* 0x000fca00000010ff */
[----:B------:R2:W-:Y:S01]  /*b310*/  @P5 STG.E.U16 desc[UR36][R10.64+0x2], R14 ;  /* 0x0000020e0a005986 */ /* 0x0005e2000c101524 */
[----:B------:R-:W-:Y:S05]  /*b320*/  @!P2 BRA `(.L_x_295) ;  /* 0x000000000004a947 */ /* 0x000fea0003800000 */
[----:B------:R4:W5:Y:S02]  /*b330*/  LDG.E.LTC128B.U16 R3, desc[UR36][R6.64+0x10] ;  /* 0x0000102406037981 */ /* 0x000964000c1e1520 */
.L_x_295:
[----:B------:R-:W-:Y:S05]  /*b340*/  BSYNC B1 ;  /* 0x0000000000017941 */ /* 0x000fea0003800000 */
.L_x_294:
[----:B--2--5:R-:W-:Y:S01]  /*b350*/  IMAD.U32 R11, R3, 0x10000, RZ ;  /* 0x00010000030b7824 */ /* 0x024fe200078e00ff */
[----:B------:R-:W-:Y:S01]  /*b360*/  ISETP.GT.AND P3, PT, R0, 0x9, P0 ;  /* 0x000000090000780c */ /* 0x000fe20000764270 */
[----:B------:R-:W-:Y:S02]  /*b370*/  BSSY B1, `(.L_x_296) ;  /* 0x0000007000017945 */ /* 0x000fe40003800000 */
[----:B------:R-:W-:-:S04]  /*b380*/  FMUL R11, R11, R16 ;  /* 0x000000100b0b7220 */ /* 0x000fc80000400000 */
[----:B------:R-:W-:-:S05]  /*b390*/  FFMA R11, R28, R2, R11 ;  /* 0x000000021c0b7223 */ /* 0x000fca000000000b */
[----:B------:R-:W-:-:S05]  /*b3a0*/  F2FP.BF16.F32.PACK_AB R11, RZ, R11 ;  /* 0x0000000bff0b723e */ /* 0x000fca00000010ff */
[----:B------:R2:W-:Y:S01]  /*b3b0*/  @P2 STG.E.U16 desc[UR36][R8.64+0x10], R11 ;  /* 0x0000100b08002986 */ /* 0x0005e2000c101524 */
[----:B------:R-:W-:Y:S05]  /*b3c0*/  @!P3 BRA `(.L_x_297) ;  /* 0x000000000004b947 */ /* 0x000fea0003800000 */
[----:B------:R0:W5:Y:S02]  /*b3d0*/  LDG.E.LTC128B.U16 R3, desc[UR36][R6.64+0x12] ;  /* 0x0000122406037981 */ /* 0x000164000c1e1520 */
.L_x_297:
[----:B------:R-:W-:Y:S05]  /*b3e0*/  BSYNC B1 ;  /* 0x0000000000017941 */ /* 0x000fea0003800000 */
.L_x_296:
        /* <DEDUP_REMOVED lines=9> */
.L_x_299:
[----:B------:R-:W-:Y:S05]  /*b480*/  BSYNC B1 ;  /* 0x0000000000017941 */ /* 0x000fea0003800000 */
.L_x_298:
[----:B-----5:R-:W-:Y:S01]  /*b490*/  IMAD.U32 R11, R3, 0x10000, RZ ;  /* 0x00010000030b7824 */ /* 0x020fe200078e00ff */
[----:B--2---:R-:W-:Y:S01]  /*b4a0*/  IADD3 R10, P3, R160, R8, RZ ;  /* 0x00000008a00a7210 */ /* 0x004fe20007f7e0ff */
[----:B------:R-:W-:Y:S01]  /*b4b0*/  BSSY B1, `(.L_x_300) ;  /* 0x0000009000017945 */ /* 0x000fe20003800000 */
[----:B------:R-:W-:Y:S01]  /*b4c0*/  ISETP.GT.AND P2, PT, R0, 0x9, P1 ;  /* 0x000000090000780c */ /* 0x000fe20000f44270 */
[----:B------:R-:W-:-:S04]  /*b4d0*/  FMUL R11, R11, R16 ;  /* 0x000000100b0b7220 */ /* 0x000fc80000400000 */
[----:B------:R-:W-:-:S05]  /*b4e0*/  FFMA R11, R30, R2, R11 ;  /* 0x000000021e0b7223 */ /* 0x000fca000000000b */
[----:B------:R-:W-:Y:S01]  /*b4f0*/  F2FP.BF16.F32.PACK_AB R14, RZ, R11 ;  /* 0x0000000bff0e723e */ /* 0x000fe200000010ff */
[----:B------:R-:W-:-:S05]  /*b500*/  IMAD.X R11, R158, 0x1, R9, P3 ;  /* 0x000000019e0b7824 */ /* 0x000fca00018e0609 */
[----:B------:R2:W-:Y:S01]  /*b510*/  @P4 STG.E.U16 desc[UR36][R10.64+0x10], R14 ;  /* 0x0000100e0a004986 */ /* 0x0005e2000c101524 */
[----:B------:R-:W-:Y:S05]  /*b520*/  @!P2 BRA `(.L_x_301) ;  /* 0x000000000004a947 */ /* 0x000fea0003800000 */
[----:B------:R0:W5:Y:S02]  /*b530*/  LDG.E.LTC128B.U16 R3, desc[UR36][R12.64+0x12] ;  /* 0x000012240c037981 */ /* 0x000164000c1e1520 */
.L_x_301:
[----:B------:R-:W-:Y:S05]  /*b540*/  BSYNC B1 ;  /* 0x0000000000017941 */ /* 0x000fea0003800000 */
.L_x_300:
[----:B--2--5:R-:W-:Y:S01]  /*b550*/  IMAD.U32 R11, R3, 0x10000, RZ ;  /* 0x00010000030b7824 */ /* 0x024fe200078e00ff */
[----:B------:R-:W-:Y:S01]  /*b560*/  IADD3 R160, P3, P4, R160, R4, R161 ;  /* 0x00000004a0a07210 */ /* 0x000fe20007c7e0a1 */
[----:B------:R-:W-:Y:S01]  /*b570*/  BSSY B1, `(.L_x_302) ;  /* 0x0000009000017945 */ /* 0x000fe20003800000 */
[----:B------:R-:W-:Y:S01]  /*b580*/  ISETP.GT.AND P5, PT, R0, 0x10, P0 ;  /* 0x000000100000780c */ /* 0x000fe200007a4270 */
[----:B------:R-:W-:Y:S01]  /*b590*/  FMUL R10, R11, R16 ;  /* 0x000000100b0a7220 */ /* 0x000fe20000400000 */
[----:B------:R-:W-:-:S03]  /*b5a0*/  IADD3.X R161, R158, R5, R165, P3, P4 ;  /* 0x000000059ea17210 */ /* 0x000fc60001fe84a5 */
[----:B------:R-:W-:-:S05]  /*b5b0*/  FFMA R10, R31, R2, R10 ;  /* 0x000000021f0a7223 */ /* 0x000fca000000000a */
[----:B------:R-:W-:-:S05]  /*b5c0*/  F2FP.BF16.F32.PACK_AB R10, RZ, R10 ;  /* 0x0000000aff0a723e */ /* 0x000fca00000010ff */
[----:B------:R2:W-:Y:S01]  /*b5d0*/  @P2 STG.E.U16 desc[UR36][R160.64+0x12], R10 ;  /* 0x0000120aa0002986 */ /* 0x0005e2000c101524 */
[----:B------:R-:W-:Y:S05]  /*b5e0*/  @!P5 BRA `(.L_x_303) ;  /* 0x000000000004d947 */ /* 0x000fea0003800000 */
[----:B------:R0:W5:Y:S02]  /*b5f0*/  LDG.E.LTC128B.U16 R3, desc[UR36][R6.64+0x20] ;  /* 0x0000202406037981 */ /* 0x000164000c1e1520 */
.L_x_303:
[----:B------:R-:W-:Y:S05]  /*b600*/  BSYNC B1 ;  /* 0x0000000000017941 */ /* 0x000fea0003800000 */
.L_x_302:
[----:B-----5:R-:W-:Y:S01]  /*b610*/  IMAD.U32 R5, R3, 0x10000, RZ ;  /* 0x0001000003057824 */ /* 0x020fe200078e00ff */
        /* <DEDUP_REMOVED lines=8> */
.L_x_305:
[----:B------:R-:W-:Y:S05]  /*b6a0*/  BSYNC B1 ;  /* 0x0000000000017941 */ /* 0x000fea0003800000 */
.L_x_304:
[----:B0----5:R-:W-:Y:S01]  /*b6b0*/  IMAD.U32 R5, R3, 0x10000, RZ ;  /* 0x0001000003057824 */ /* 0x021fe200078e00ff */
        /* <DEDUP_REMOVED lines=8> */
.L_x_307:
[----:B------:R-:W-:Y:S05]  /*b740*/  BSYNC B1 ;  /* 0x0000000000017941 */ /* 0x000fea0003800000 */
.L_x_306:
[----:B-----5:R-:W-:Y:S01]  /*b750*/  SHF.L.U32 R5, R3, 0x10, RZ ;  /* 0x0000001003057819 */ /* 0x020fe200000006ff */
[----:B0-----:R-:W-:Y:S01]  /*b760*/  @P3 IMAD.MOV.U32 R4, RZ, RZ, R160 ;  /* 0x000000ffff043224 */ /* 0x001fe200078e00a0 */
[----:B------:R-:W-:Y:S01]  /*b770*/  ISETP.GT.AND P2, PT, R0, 0x11, P1 ;  /* 0x000000110000780c */ /* 0x000fe20000f44270 */
[----:B------:R-:W-:Y:S02]  /*b780*/  BSSY B1, `(.L_x_308) ;  /* 0x0000009000017945 */ /* 0x000fe40003800000 */
[----:B------:R-:W-:-:S04]  /*b790*/  FMUL R5, R5, R16 ;  /* 0x0000001005057220 */ /* 0x000fc80000400000 */
[----:B------:R-:W-:-:S05]  /*b7a0*/  FFMA R5, R34, R2, R5 ;  /* 0x0000000222057223 */ /* 0x000fca0000000005 */
[----:B------:R-:W-:-:S04]  /*b7b0*/  F2FP.BF16.F32.PACK_AB R5, RZ, R5 ;  /* 0x00000005ff05723e */ /* 0x000fc800000010ff */
[----:B--2---:R-:W-:Y:S01]  /*b7c0*/  PRMT R10, R5, 0x7610, R10 ;  /* 0x00007610050a7816 */ /* 0x004fe2000000000a */
[----:B------:R-:W-:-:S05]  /*b7d0*/  @P3 IMAD.MOV.U32 R5, RZ, RZ, R161 ;  /* 0x000000ffff053224 */ /* 0x000fca00078e00a1 */
[----:B------:R0:W-:Y:S01]  /*b7e0*/  @P3 STG.E.U16 desc[UR36][R4.64+0x20], R10 ;  /* 0x0000200a04003986 */ /* 0x0001e2000c101524 */
[----:B------:R-:W-:Y:S05]  /*b7f0*/  @!P2 BRA `(.L_x_309) ;  /* 0x000000000004a947 */ /* 0x000fea0003800000 */
[----:B------:R2:W5:Y:S02]  /*b800*/  LDG.E.LTC128B.U16 R3, desc[UR36][R12.64+0x22] ;  /* 0x000022240c037981 */ /* 0x000564000c1e1520 */
.L_x_309:
[----:B------:R-:W-:Y:S05]  /*b810*/  BSYNC B1 ;  /* 0x0000000000017941 */ /* 0x000fea0003800000 */
.L_x_308:
[----:B0----5:R-:W-:Y:S01]  /*b820*/  IMAD.U32 R5, R3, 0x10000, RZ ;  /* 0x0001000003057824 */ /* 0x021fe200078e00ff */
[----:B------:R-:W-:Y:S01]  /*b830*/  ISETP.GT.AND P3, PT, R0, 0x18, P0 ;  /* 0x000000180000780c */ /* 0x000fe20000764270 */
[----:B------:R-:W-:Y:S02]  /*b840*/  BSSY B1, `(.L_x_310) ;  /* 0x000000a000017945 */ /* 0x000fe40003800000 */
[----:B------:R-:W-:Y:S01]  /*b850*/  FMUL R4, R5, R16 ;  /* 0x0000001005047220 */ /* 0x000fe20000400000 */
[----:B------:R-:W-:-:S03]  /*b860*/  @P2 IMAD.MOV.U32 R5, RZ, RZ, R161 ;  /* 0x000000ffff052224 */ /* 0x000fc600078e00a1 */
[----:B------:R-:W-:-:S05]  /*b870*/  FFMA R4, R35, R2, R4 ;  /* 0x0000000223047223 */ /* 0x000fca0000000004 */
[----:B------:R-:W-:-:S04]  /*b880*/  F2FP.BF16.F32.PACK_AB R4, RZ, R4 ;  /* 0x00000004ff04723e */ /* 0x000fc800000010ff */
[----:B------:R-:W-:Y:S01]  /*b890*/  PRMT R10, R4, 0x7610, R10 ;  /* 0x00007610040a7816 */ /* 0x000fe2000000000a */
[----:B------:R-:W-:-:S05]  /*b8a0*/  @P2 IMAD.MOV.U32 R4, RZ, RZ, R160 ;  /* 0x000000ffff042224 */ /* 0x000fca00078e00a0 */
[----:B------:R0:W-:Y:S01]  /*b8b0*/  @P2 STG.E.U16 desc[UR36][R4.64+0x22], R10 ;  /* 0x0000220a04002986 */ /* 0x0001e2000c101524 */
[----:B------:R-:W-:Y:S05]  /*b8c0*/  @!P3 BRA `(.L_x_311) ;  /* 0x000000000004b947 */ /* 0x000fea0003800000 */
[----:B------:R0:W5:Y:S02]  /*b8d0*/  LDG.E.LTC128B.U16 R3, desc[UR36][R6.64+0x30] ;  /* 0x0000302406037981 */ /* 0x000164000c1e1520 */
.L_x_311:
[----:B------:R-:W-:Y:S05]  /*b8e0*/  BSYNC B1 ;  /* 0x0000000000017941 */ /* 0x000fea0003800000 */
.L_x_310:
        /* <DEDUP_REMOVED lines=9> */
.L_x_313:
[----:B------:R-:W-:Y:S05]  /*b980*/  BSYNC B1 ;  /* 0x0000000000017941 */ /* 0x000fea0003800000 */
.L_x_312:
        /* <DEDUP_REMOVED lines=9> */
.L_x_315:
[----:B------:R-:W-:Y:S05]  /*ba20*/  BSYNC B1 ;  /* 0x0000000000017941 */ /* 0x000fea0003800000 */
.L_x_314:
[----:B-----5:R-:W-:Y:S01]  /*ba30*/  IMAD.U32 R5, R3, 0x10000, RZ ;  /* 0x0001000003057824 */ /* 0x020fe200078e00ff */
[----:B0-----:R-:W-:Y:S01]  /*ba40*/  @P3 MOV R4, R160 ;  /* 0x000000a000043202 */ /* 0x001fe20000000f00 */
[----:B------:R-:W-:Y:S01]  /*ba50*/  BSSY B1, `(.L_x_316) ;  /* 0x000000a000017945 */ /* 0x000fe20003800000 */
[----:B------:R-:W-:Y:S01]  /*ba60*/  ISETP.GT.AND P2, PT, R0, 0x19, P1 ;  /* 0x000000190000780c */ /* 0x000fe20000f44270 */
[----:B------:R-:W-:-:S04]  /*ba70*/  FMUL R5, R5, R16 ;  /* 0x0000001005057220 */ /* 0x000fc80000400000 */
[----:B------:R-:W-:-:S05]  /*ba80*/  FFMA R5, R38, R2, R5 ;  /* 0x0000000226057223 */ /* 0x000fca0000000005 */
[----:B------:R-:W-:-:S04]  /*ba90*/  F2FP.BF16.F32.PACK_AB R5, RZ, R5 ;  /* 0x00000005ff05723e */ /* 0x000fc800000010ff */
[----:B------:R-:W-:Y:S01]  /*baa0*/  PRMT R10, R5, 0x7610, R10 ;  /* 0x00007610050a7816 */ /* 0x000fe2000000000a */
[----:B------:R-:W-:-:S05]  /*bab0*/  @P3 IMAD.MOV.U32 R5, RZ, RZ, R161 ;  /* 0x000000ffff053224 */ /* 0x000fca00078e00a1 */
[----:B------:R0:W-:Y:S01]  /*bac0*/  @P3 STG.E.U16 desc[UR36][R4.64+0x30], R10 ;  /* 0x0000300a04003986 */ /* 0x0001e2000c101524 */
[----:B------:R-:W-:Y:S05]  /*bad0*/  @!P2 BRA `(.L_x_317) ;  /* 0x000000000004a947 */ /* 0x000fea0003800000 */
[----:B------:R0:W5:Y:S02]  /*bae0*/  LDG.E.LTC128B.U16 R3, desc[UR36][R12.64+0x32] ;  /* 0x000032240c037981 */ /* 0x000164000c1e1520 */
.L_x_317:
[----:B------:R-:W-:Y:S05]  /*baf0*/  BSYNC B1 ;  /* 0x0000000000017941 */ /* 0x000fea0003800000 */
.L_x_316:
        /* <DEDUP_REMOVED lines=12> */
.L_x_319:
[----:B------:R-:W-:Y:S05]  /*bbc0*/  BSYNC B1 ;  /* 0x0000000000017941 */ /* 0x000fea0003800000 */
.L_x_318:
        /* <DEDUP_REMOVED lines=9> */
.L_x_321:
[----:B------:R-:W-:Y:S05]  /*bc60*/  BSYNC B1 ;  /* 0x0000000000017941 */ /* 0x000fea0003800000 */
.L_x_320:
        /* <DEDUP_REMOVED lines=9> */
.L_x_323:
[----:B------:R-:W-:Y:S05]  /*bd00*/  BSYNC B1 ;  /* 0x0000000000017941 */ /* 0x000fea0003800000 */
.L_x_322:
[----:B-----5:R-:W-:Y:S01]  /*bd10*/  IMAD.U32 R5, R3, 0x10000, RZ ;  /* 0x0001000003057824 */ /* 0x020fe200078e00ff */
[----:B------:R-:W-:Y:S01]  /*bd20*/  ISETP.GT.AND P2, PT, R0, 0x21, P1 ;  /* 0x000000210000780c */ /* 0x000fe20000f44270 */
[----:B0-----:R-:W-:Y:S01]  /*bd30*/  @P3 IMAD.MOV.U32 R4, RZ, RZ, R160 ;  /* 0x000000ffff043224 */ /* 0x001fe200078e00a0 */
[----:B------:R-:W-:Y:S01]  /*bd40*/  BSSY B1, `(.L_x_324) ;  /* 0x0000009000017945 */ /* 0x000fe20003800000 */
[----:B------:R-:W-:-:S04]  /*bd50*/  FMUL R5, R5, R16 ;  /* 0x0000001005057220 */ /* 0x000fc80000400000 */
[----:B------:R-:W-:-:S05]  /*bd60*/  FFMA R5, R42, R2, R5 ;  /* 0x000000022a057223 */ /* 0x000fca0000000005 */
[----:B------:R-:W-:-:S04]  /*bd70*/  F2FP.BF16.F32.PACK_AB R5, RZ, R5 ;  /* 0x00000005ff05723e */ /* 0x000fc800000010ff */
[----:B------:R-:W-:Y:S02]  /*bd80*/  PRMT R10, R5, 0x7610, R10 ;  /* 0x00007610050a7816 */ /* 0x000fe4000000000a */
[----:B------:R-:W-:-:S05]  /*bd90*/  @P3 MOV R5, R161 ;  /* 0x000000a100053202 */ /* 0x000fca0000000f00 */
[----:B------:R0:W-:Y:S01]  /*bda0*/  @P3 STG.E.U16 desc[UR36][R4.64+0x40], R10 ;  /* 0x0000400a04003986 */ /* 0x0001e2000c101524 */
[----:B------:R-:W-:Y:S05]  /*bdb0*/  @!P2 BRA `(.L_x_325) ;  /* 0x000000000004a947 */ /* 0x000fea0003800000 */
[----:B------:R0:W5:Y:S02]  /*bdc0*/  LDG.E.LTC128B.U16 R3, desc[UR36][R12.64+0x42] ;  /* 0x000042240c037981 */ /* 0x000164000c1e1520 */
.L_x_325:
[----:B------:R-:W-:Y:S05]  /*bdd0*/  BSYNC B1 ;  /* 0x0000000000017941 */ /* 0x000fea0003800000 */
.L_x_324:
        /* <DEDUP_REMOVED lines=12> */
.L_x_327:
[----:B------:R-:W-:Y:S05]  /*bea0*/  BSYNC B1 ;  /* 0x0000000000017941 */ /* 0x000fea0003800000 */
.L_x_326:
        /* <DEDUP_REMOVED lines=9> */
.L_x_329:
[----:B------:R-:W-:Y:S05]  /*bf40*/  BSYNC B1 ;  /* 0x0000000000017941 */ /* 0x000fea0003800000 */
.L_x_328:
        /* <DEDUP_REMOVED lines=9> */
.L_x_331:
[----:B------:R-:W-:Y:S05]  /*bfe0*/  BSYNC B1 ;  /* 0x0000000000017941 */ /* 0x000fea0003800000 */
.L_x_330:
[----:B-----5:R-:W-:Y:S01]  /*bff0*/  IMAD.U32 R5, R3, 0x10000, RZ ;  /* 0x0001000003057824 */ /* 0x020fe200078e00ff */
[----:B------:R-:W-:Y:S01]  /*c000*/  ISETP.GT.AND P2, PT, R0, 0x29, P1 ;  /* 0x000000290000780c */ /* 0x000fe20000f44270 */
[----:B0-----:R-:W-:Y:S01]  /*c010*/  @P3 IMAD.MOV.U32 R4, RZ, RZ, R160 ;  /* 0x000000ffff043224 */ /* 0x001fe200078e00a0 */
[----:B------:R-:W-:Y:S01]  /*c020*/  BSSY B1, `(.L_x_332) ;  /* 0x0000009000017945 */ /* 0x000fe20003800000 */
        /* <DEDUP_REMOVED lines=8> */
.L_x_333:
[----:B------:R-:W-:Y:S05]  /*c0b0*/  BSYNC B1 ;  /* 0x0000000000017941 */ /* 0x000fea0003800000 */
.L_x_332:
[----:B0----5:R-:W-:Y:S01]  /*c0c0*/  SHF.L.U32 R5, R3, 0x10, RZ ;  /* 0x0000001003057819 */ /* 0x021fe200000006ff */
[----:B------:R-:W-:Y:S01]  /*c0d0*/  BSSY B1, `(.L_x_334) ;  /* 0x000000b000017945 */ /* 0x000fe20003800000 */
[----:B------:R-:W-:-:S03]  /*c0e0*/  ISETP.GT.AND P3, PT, R0, 0x30, P0 ;  /* 0x000000300000780c */ /* 0x000fc60000764270 */
        /* <DEDUP_REMOVED lines=9> */
.L_x_335:
[----:B------:R-:W-:Y:S05]  /*c180*/  BSYNC B1 ;  /* 0x0000000000017941 */ /* 0x000fea0003800000 */
.L_x_334:
        /* <DEDUP_REMOVED lines=9> */
.L_x_337:
[----:B------:R-:W-:Y:S05]  /*c220*/  BSYNC B1 ;  /* 0x0000000000017941 */ /* 0x000fea0003800000 */
.L_x_336:
        /* <DEDUP_REMOVED lines=9> */
.L_x_339:
[----:B------:R-:W-:Y:S05]  /*c2c0*/  BSYNC B1 ;  /* 0x0000000000017941 */ /* 0x000fea0003800000 */
.L_x_338:
        /* <DEDUP_REMOVED lines=12> */
.L_x_341:
[----:B------:R-:W-:Y:S05]  /*c390*/  BSYNC B1 ;  /* 0x0000000000017941 */ /* 0x000fea0003800000 */
.L_x_340:
[----:B0----5:R-:W-:Y:S01]  /*c3a0*/  IMAD.U32 R5, R3, 0x10000, RZ ;  /* 0x0001000003057824 */ /* 0x021fe200078e00ff */
[----:B------:R-:W-:Y:S01]  /*c3b0*/  ISETP.GT.AND P3, PT, R0, 0x38, P0 ;  /* 0x000000380000780c */ /* 0x000fe20000764270 */
[----:B------:R-:W-:Y:S02]  /*c3c0*/  BSSY B1, `(.L_x_342) ;  /* 0x000000a000017945 */ /* 0x000fe40003800000 */
[----:B------:R-:W-:Y:S01]  /*c3d0*/  FMUL R4, R5, R16 ;  /* 0x0000001005047220 */ /* 0x000fe20000400000 */
[----:B------:R-:W-:-:S03]  /*c3e0*/  @P2 IMAD.MOV.U32 R5, RZ, RZ, R161 ;  /* 0x000000ffff052224 */ /* 0x000fc600078e00a1 */
[----:B------:R-:W-:-:S05]  /*c3f0*/  FFMA R4, R51, R2, R4 ;  /* 0x0000000233047223 */ /* 0x000fca0000000004 */
[----:B------:R-:W-:-:S04]  /*c400*/  F2FP.BF16.F32.PACK_AB R4, RZ, R4 ;  /* 0x00000004ff04723e */ /* 0x000fc800000010ff */
[----:B------:R-:W-:Y:S02]  /*c410*/  PRMT R10, R4, 0x7610, R10 ;  /* 0x00007610040a7816 */ /* 0x000fe4000000000a */
[----:B------:R-:W-:-:S05]  /*c420*/  @P2 MOV R4, R160 ;  /* 0x000000a000042202 */ /* 0x000fca0000000f00 */
[----:B------:R0:W-:Y:S01]  /*c430*/  @P2 STG.E.U16 desc[UR36][R4.64+0x62], R10 ;  /* 0x0000620a04002986 */ /* 0x0001e2000c101524 */
[----:B------:R-:W-:Y:S05]  /*c440*/  @!P3 BRA `(.L_x_343) ;  /* 0x000000000004b947 */ /* 0x000fea0003800000 */
[----:B------:R0:W5:Y:S02]  /*c450*/  LDG.E.LTC128B.U16 R3, desc[UR36][R6.64+0x70] ;  /* 0x0000702406037981 */ /* 0x000164000c1e1520 */
.L_x_343:
[----:B------:R-:W-:Y:S05]  /*c460*/  BSYNC B1 ;  /* 0x0000000000017941 */ /* 0x000fea0003800000 */
.L_x_342:
        /* <DEDUP_REMOVED lines=9> */
.L_x_345:
[----:B------:R-:W-:Y:S05]  /*c500*/  BSYNC B1 ;  /* 0x0000000000017941 */ /* 0x000fea0003800000 */
.L_x_344:
        /* <DEDUP_REMOVED lines=9> */
.L_x_347:
[----:B------:R-:W-:Y:S05]  /*c5a0*/  BSYNC B1 ;  /* 0x0000000000017941 */ /* 0x000fea0003800000 */
.L_x_346:
        /* <DEDUP_REMOVED lines=12> */
.L_x_349:
[----:B------:R-:W-:Y:S05]  /*c670*/  BSYNC B1 ;  /* 0x0000000000017941 */ /* 0x000fea0003800000 */
.L_x_348:
[----:B0----5:R-:W-:Y:S01]  /*c680*/  IMAD.U32 R5, R3, 0x10000, RZ ;  /* 0x0001000003057824 */ /* 0x021fe200078e00ff */
[----:B------:R-:W-:Y:S01]  /*c690*/  ISETP.GT.AND P3, PT, R0, 0x40, P0 ;  /* 0x000000400000780c */ /* 0x000fe20000764270 */
[----:B------:R-:W-:Y:S02]  /*c6a0*/  BSSY B1, `(.L_x_350) ;  /* 0x000000a000017945 */ /* 0x000fe40003800000 */
[----:B------:R-:W-:Y:S01]  /*c6b0*/  FMUL R4, R5, R16 ;  /* 0x0000001005047220 */ /* 0x000fe20000400000 */
[----:B------:R-:W-:-:S03]  /*c6c0*/  @P2 MOV R5, R161 ;  /* 0x000000a100052202 */ /* 0x000fc60000000f00 */
[----:B------:R-:W-:-:S05]  /*c6d0*/  FFMA R4, R55, R2, R4 ;  /* 0x0000000237047223 */ /* 0x000fca0000000004 */
[----:B------:R-:W-:-:S04]  /*c6e0*/  F2FP.BF16.F32.PACK_AB R4, RZ, R4 ;  /* 0x00000004ff04723e */ /* 0x000fc800000010ff */
[----:B------:R-:W-:Y:S01]  /*c6f0*/  PRMT R10, R4, 0x7610, R10 ;  /* 0x00007610040a7816 */ /* 0x000fe2000000000a */
[----:B------:R-:W-:-:S05]  /*c700*/  @P2 IMAD.MOV.U32 R4, RZ, RZ, R160 ;  /* 0x000000ffff042224 */ /* 0x000fca00078e00a0 */
[----:B------:R0:W-:Y:S01]  /*c710*/  @P2 STG.E.U16 desc[UR36][R4.64+0x72], R10 ;  /* 0x0000720a04002986 */ /* 0x0001e2000c101524 */
[----:B------:R-:W-:Y:S05]  /*c720*/  @!P3 BRA `(.L_x_351) ;  /* 0x000000000004b947 */ /* 0x000fea0003800000 */
[----:B------:R0:W5:Y:S02]  /*c730*/  LDG.E.LTC128B.U16 R3, desc[UR36][R6.64+0x80] ;  /* 0x0000802406037981 */ /* 0x000164000c1e1520 */
.L_x_351:
[----:B------:R-:W-:Y:S05]  /*c740*/  BSYNC B1 ;  /* 0x0000000000017941 */ /* 0x000fea0003800000 */
.L_x_350:
        /* <DEDUP_REMOVED lines=9> */
.L_x_353:
[----:B------:R-:W-:Y:S05]  /*c7e0*/  BSYNC B1 ;  /* 0x0000000000017941 */ /* 0x000fea0003800000 */
.L_x_352:
        /* <DEDUP_REMOVED lines=9> */
.L_x_355:
[----:B------:R-:W-:Y:S05]  /*c880*/  BSYNC B1 ;  /* 0x0000000000017941 */ /* 0x000fea0003800000 */
.L_x_354:
        /* <DEDUP_REMOVED lines=12> */
.L_x_357:
[----:B------:R-:W-:Y:S05]  /*c950*/  BSYNC B1 ;  /* 0x0000000000017941 */ /* 0x000fea0003800000 */
.L_x_356:
        /* <DEDUP_REMOVED lines=12> */
.L_x_359:
[----:B------:R-:W-:Y:S05]  /*ca20*/  BSYNC B1 ;  /* 0x0000000000017941 */ /* 0x000fea0003800000 */
.L_x_358:
[----:B0----5:R-:W-:Y:S01]  /*ca30*/  SHF.L.U32 R5, R3, 0x10, RZ ;  /* 0x0000001003057819 */ /* 0x021fe200000006ff */
[----:B------:R-:W-:Y:S01]  /*ca40*/  BSSY B1, `(.L_x_360) ;  /* 0x0000008000017945 */ /* 0x000fe20003800000 */
[----:B------:R-:W-:-:S03]  /*ca50*/  ISETP.GT.AND P2, PT, R0, 0x49, P0 ;  /* 0x000000490000780c */ /* 0x000fc60000744270 */
[----:B------:R-:W-:-:S04]  /*ca60*/  FMUL R5, R5, R16 ;  /* 0x0000001005057220 */ /* 0x000fc80000400000 */
[----:B------:R-:W-:-:S05]  /*ca70*/  FFMA R5, R60, R2, R5 ;  /* 0x000000023c057223 */ /* 0x000fca0000000005 */
[----:B------:R-:W-:-:S05]  /*ca80*/  F2FP.BF16.F32.PACK_AB R5, RZ, R5 ;  /* 0x00000005ff05723e */ /* 0x000fca00000010ff */
[----:B------:R0:W-:Y:S01]  /*ca90*/  @P3 STG.E.U16 desc[UR36][R8.64+0x90], R5 ;  /* 0x0000900508003986 */ /* 0x0001e2000c101524 */
[----:B------:R-:W-:Y:S05]  /*caa0*/  @!P2 BRA `(.L_x_361) ;  /* 0x000000000004a947 */ /* 0x000fea0003800000 */
[----:B------:R0:W5:Y:S02]  /*cab0*/  LDG.E.LTC128B.U16 R3, desc[UR36][R6.64+0x92] ;  /* 0x0000922406037981 */ /* 0x000164000c1e1520 */
.L_x_361:
[----:B------:R-:W-:Y:S05]  /*cac0*/  BSYNC B1 ;  /* 0x0000000000017941 */ /* 0x000fea0003800000 */
.L_x_360:
        /* <DEDUP_REMOVED lines=9> */
.L_x_363:
[----:B------:R-:W-:Y:S05]  /*cb60*/  BSYNC B1 ;  /* 0x0000000000017941 */ /* 0x000fea0003800000 */
.L_x_362:
        /* <DEDUP_REMOVED lines=12> */
.L_x_365:
[----:B------:R-:W-:Y:S05]  /*cc30*/  BSYNC B1 ;  /* 0x0000000000017941 */ /* 0x000fea0003800000 */
.L_x_364:
        /* <DEDUP_REMOVED lines=12> */
.L_x_367:
[----:B------:R-:W-:Y:S05]  /*cd00*/  BSYNC B1 ;  /* 0x0000000000017941 */ /* 0x000fea0003800000 */
.L_x_366:
        /* <DEDUP_REMOVED lines=9> */
.L_x_369:
[----:B------:R-:W-:Y:S05]  /*cda0*/  BSYNC B1 ;  /* 0x0000000000017941 */ /* 0x000fea0003800000 */
.L_x_368:
        /* <DEDUP_REMOVED lines=9> */
.L_x_371:
[----:B------:R-:W-:Y:S05]  /*ce40*/  BSYNC B1 ;  /* 0x0000000000017941 */ /* 0x000fea0003800000 */
.L_x_370:
        /* <DEDUP_REMOVED lines=12> */
.L_x_373:
[----:B------:R-:W-:Y:S05]  /*cf10*/  BSYNC B1 ;  /* 0x0000000000017941 */ /* 0x000fea0003800000 */
.L_x_372:
        /* <DEDUP_REMOVED lines=12> */
.L_x_375:
[----:B------:R-:W-:Y:S05]  /*cfe0*/  BSYNC B1 ;  /* 0x0000000000017941 */ /* 0x000fea0003800000 */
.L_x_374:
        /* <DEDUP_REMOVED lines=9> */
.L_x_377:
[----:B------:R-:W-:Y:S05]  /*d080*/  BSYNC B1 ;  /* 0x0000000000017941 */ /* 0x000fea0003800000 */
.L_x_376:
        /* <DEDUP_REMOVED lines=9> */
.L_x_379:
[----:B------:R-:W-:Y:S05]  /*d120*/  BSYNC B1 ;  /* 0x0000000000017941 */ /* 0x000fea0003800000 */
.L_x_378:
[----:B-----5:R-:W-:Y:S01]  /*d130*/  SHF.L.U32 R5, R3, 0x10, RZ ;  /* 0x0000001003057819 */ /* 0x020fe200000006ff */
[----:B0-----:R-:W-:Y:S01]  /*d140*/  @P3 IMAD.MOV.U32 R4, RZ, RZ, R160 ;  /* 0x000000ffff043224 */ /* 0x001fe200078e00a0 */
[----:B------:R-:W-:Y:S01]  /*d150*/  ISETP.GT.AND P2, PT, R0, 0x59, P1 ;  /* 0x000000590000780c */ /* 0x000fe20000f44270 */
[----:B------:R-:W-:Y:S02]  /*d160*/  BSSY B1, `(.L_x_380) ;  /* 0x0000009000017945 */ /* 0x000fe40003800000 */
        /* <DEDUP_REMOVED lines=8> */
.L_x_381:
[----:B------:R-:W-:Y:S05]  /*d1f0*/  BSYNC B1 ;  /* 0x0000000000017941 */ /* 0x000fea0003800000 */
.L_x_380:
        /* <DEDUP_REMOVED lines=12> */
.L_x_383:
[----:B------:R-:W-:Y:S05]  /*d2c0*/  BSYNC B1 ;  /* 0x0000000000017941 */ /* 0x000fea0003800000 */
.L_x_382:
        /* <DEDUP_REMOVED lines=9> */
.L_x_385:
[----:B------:R-:W-:Y:S05]  /*d360*/  BSYNC B1 ;  /* 0x0000000000017941 */ /* 0x000fea0003800000 */
.L_x_384:
        /* <DEDUP_REMOVED lines=9> */
.L_x_387:
[----:B------:R-:W-:Y:S05]  /*d400*/  BSYNC B1 ;  /* 0x0000000000017941 */ /* 0x000fea0003800000 */
.L_x_386:
        /* <DEDUP_REMOVED lines=12> */
.L_x_389:
[----:B------:R-:W-:Y:S05]  /*d4d0*/  BSYNC B1 ;  /* 0x0000000000017941 */ /* 0x000fea0003800000 */
.L_x_388:
        /* <DEDUP_REMOVED lines=12> */
.L_x_391:
[----:B------:R-:W-:Y:S05]  /*d5a0*/  BSYNC B1 ;  /* 0x0000000000017941 */ /* 0x000fea0003800000 */
.L_x_390:
        /* <DEDUP_REMOVED lines=9> */
.L_x_393:
[----:B------:R-:W-:Y:S05]  /*d640*/  BSYNC B1 ;  /* 0x0000000000017941 */ /* 0x000fea0003800000 */
.L_x_392:
        /* <DEDUP_REMOVED lines=9> */
.L_x_395:
[----:B------:R-:W-:Y:S05]  /*d6e0*/  BSYNC B1 ;  /* 0x0000000000017941 */ /* 0x000fea0003800000 */
.L_x_394:
        /* <DEDUP_REMOVED lines=12> */
.L_x_397:
[----:B------:R-:W-:Y:S05]  /*d7b0*/  BSYNC B1 ;  /* 0x0000000000017941 */ /* 0x000fea0003800000 */
.L_x_396:
        /* <DEDUP_REMOVED lines=12> */
.L_x_399:
[----:B------:R-:W-:Y:S05]  /*d880*/  BSYNC B1 ;  /* 0x0000000000017941 */ /* 0x000fea0003800000 */
.L_x_398:
        /* <DEDUP_REMOVED lines=9> */
.L_x_401:
[----:B------:R-:W-:Y:S05]  /*d920*/  BSYNC B1 ;  /* 0x0000000000017941 */ /* 0x000fea0003800000 */
.L_x_400:
        /* <DEDUP_REMOVED lines=9> */
.L_x_403:
[----:B------:R-:W-:Y:S05]  /*d9c0*/  BSYNC B1 ;  /* 0x0000000000017941 */ /* 0x000fea0003800000 */
.L_x_402:
        /* <DEDUP_REMOVED lines=12> */
.L_x_405:
[----:B------:R-:W-:Y:S05]  /*da90*/  BSYNC B1 ;  /* 0x0000000000017941 */ /* 0x000fea0003800000 */
.L_x_404:
        /* <DEDUP_REMOVED lines=12> */
.L_x_407:
[----:B------:R-:W-:Y:S05]  /*db60*/  BSYNC B1 ;  /* 0x0000000000017941 */ /* 0x000fea0003800000 */
.L_x_406:
        /* <DEDUP_REMOVED lines=9> */
.L_x_409:
[----:B------:R-:W-:Y:S05]  /*dc00*/  BSYNC B1 ;  /* 0x0000000000017941 */ /* 0x000fea0003800000 */
.L_x_408:
        /* <DEDUP_REMOVED lines=9> */
.L_x_411:
[----:B------:R-:W-:Y:S05]  /*dca0*/  BSYNC B1 ;  /* 0x0000000000017941 */ /* 0x000fea0003800000 */
.L_x_410:
        /* <DEDUP_REMOVED lines=12> */
.L_x_413:
[----:B------:R-:W-:Y:S05]  /*dd70*/  BSYNC B1 ;  /* 0x0000000000017941 */ /* 0x000fea0003800000 */
.L_x_412:
        /* <DEDUP_REMOVED lines=12> */
.L_x_415:
[----:B------:R-:W-:Y:S05]  /*de40*/  BSYNC B1 ;  /* 0x0000000000017941 */ /* 0x000fea0003800000 */
.L_x_414:
        /* <DEDUP_REMOVED lines=9> */
.L_x_417:
[----:B------:R-:W-:Y:S05]  /*dee0*/  BSYNC B1 ;  /* 0x0000000000017941 */ /* 0x000fea0003800000 */
.L_x_416:
        /* <DEDUP_REMOVED lines=9> */
.L_x_419:
[----:B------:R-:W-:Y:S05]  /*df80*/  BSYNC B1 ;  /* 0x0000000000017941 */ /* 0x000fea0003800000 */
.L_x_418:
        /* <DEDUP_REMOVED lines=12> */
.L_x_421:
[----:B------:R-:W-:Y:S05]  /*e050*/  BSYNC B1 ;  /* 0x0000000000017941 */ /* 0x000fea0003800000 */
.L_x_420:
        /* <DEDUP_REMOVED lines=12> */
.L_x_423:
[----:B------:R-:W-:Y:S05]  /*e120*/  BSYNC B1 ;  /* 0x0000000000017941 */ /* 0x000fea0003800000 */
.L_x_422:
        /* <DEDUP_REMOVED lines=9> */
.L_x_425:
[----:B------:R-:W-:Y:S05]  /*e1c0*/  BSYNC B1 ;  /* 0x0000000000017941 */ /* 0x000fea0003800000 */
.L_x_424:
        /* <DEDUP_REMOVED lines=9> */
.L_x_427:
[----:B------:R-:W-:Y:S05]  /*e260*/  BSYNC B1 ;  /* 0x0000000000017941 */ /* 0x000fea0003800000 */
.L_x_426:
        /* <DEDUP_REMOVED lines=12> */
.L_x_429:
[----:B------:R-:W-:Y:S05]  /*e330*/  BSYNC B1 ;  /* 0x0000000000017941 */ /* 0x000fea0003800000 */
.L_x_428:
        /* <DEDUP_REMOVED lines=12> */
.L_x_431:
[----:B------:R-:W-:Y:S05]  /*e400*/  BSYNC B1 ;  /* 0x0000000000017941 */ /* 0x000fea0003800000 */
.L_x_430:
        /* <DEDUP_REMOVED lines=9> */
.L_x_433:
[----:B------:R-:W-:Y:S05]  /*e4a0*/  BSYNC B1 ;  /* 0x0000000000017941 */ /* 0x000fea0003800000 */
.L_x_432:
        /* <DEDUP_REMOVED lines=9> */
.L_x_435:
[----:B------:R-:W-:Y:S05]  /*e540*/  BSYNC B1 ;  /* 0x0000000000017941 */ /* 0x000fea0003800000 */
.L_x_434:
        /* <DEDUP_REMOVED lines=12> */
.L_x_437:
[----:B------:R-:W-:Y:S05]  /*e610*/  BSYNC B1 ;  /* 0x0000000000017941 */ /* 0x000fea0003800000 */
.L_x_436:
        /* <DEDUP_REMOVED lines=12> */
.L_x_439:
[----:B------:R-:W-:Y:S05]  /*e6e0*/  BSYNC B1 ;  /* 0x0000000000017941 */ /* 0x000fea0003800000 */
.L_x_438:
        /* <DEDUP_REMOVED lines=9> */
.L_x_441:
[----:B------:R-:W-:Y:S05]  /*e780*/  BSYNC B1 ;  /* 0x0000000000017941 */ /* 0x000fea0003800000 */
.L_x_440:
        /* <DEDUP_REMOVED lines=9> */
.L_x_443:
[----:B------:R-:W-:Y:S05]  /*e820*/  BSYNC B1 ;  /* 0x0000000000017941 */ /* 0x000fea0003800000 */
.L_x_442:
        /* <DEDUP_REMOVED lines=12> */
.L_x_445:
[----:B------:R-:W-:Y:S05]  /*e8f0*/  BSYNC B1 ;  /* 0x0000000000017941 */ /* 0x000fea0003800000 */
.L_x_444:
        /* <DEDUP_REMOVED lines=12> */
.L_x_447:
[----:B------:R-:W-:Y:S05]  /*e9c0*/  BSYNC B1 ;  /* 0x0000000000017941 */ /* 0x000fea0003800000 */
.L_x_446:
        /* <DEDUP_REMOVED lines=9> */
.L_x_449:
[----:B------:R-:W-:Y:S05]  /*ea60*/  BSYNC B1 ;  /* 0x0000000000017941 */ /* 0x000fea0003800000 */
.L_x_448:
        /* <DEDUP_REMOVED lines=9> */
.L_x_451:
[----:B------:R-:W-:Y:S05]  /*eb00*/  BSYNC B1 ;  /* 0x0000000000017941 */ /* 0x000fea0003800000 */
.L_x_450:
        /* <DEDUP_REMOVED lines=12> */
.L_x_453:
[----:B------:R-:W-:Y:S05]  /*ebd0*/  BSYNC B1 ;  /* 0x0000000000017941 */ /* 0x000fea0003800000 */
.L_x_452:
        /* <DEDUP_REMOVED lines=12> */
.L_x_455:
[----:B------:R-:W-:Y:S05]  /*eca0*/  BSYNC B1 ;  /* 0x0000000000017941 */ /* 0x000fea0003800000 */
.L_x_454:
        /* <DEDUP_REMOVED lines=9> */
.L_x_457:
[----:B------:R-:W-:Y:S05]  /*ed40*/  BSYNC B1 ;  /* 0x0000000000017941 */ /* 0x000fea0003800000 */
.L_x_456:
        /* <DEDUP_REMOVED lines=9> */
.L_x_459:
[----:B------:R-:W-:Y:S05]  /*ede0*/  BSYNC B1 ;  /* 0x0000000000017941 */ /* 0x000fea0003800000 */
.L_x_458:
        /* <DEDUP_REMOVED lines=12> */
.L_x_461:
[----:B------:R-:W-:Y:S05]  /*eeb0*/  BSYNC B1 ;  /* 0x0000000000017941 */ /* 0x000fea0003800000 */
.L_x_460:
        /* <DEDUP_REMOVED lines=12> */
.L_x_463:
[----:B------:R-:W-:Y:S05]  /*ef80*/  BSYNC B1 ;  /* 0x0000000000017941 */ /* 0x000fea0003800000 */
.L_x_462:
        /* <DEDUP_REMOVED lines=9> */
.L_x_465:
[----:B------:R-:W-:Y:S05]  /*f020*/  BSYNC B1 ;  /* 0x0000000000017941 */ /* 0x000fea0003800000 */
.L_x_464:
        /* <DEDUP_REMOVED lines=9> */
.L_x_467:
[----:B------:R-:W-:Y:S05]  /*f0c0*/  BSYNC B1 ;  /* 0x0000000000017941 */ /* 0x000fea0003800000 */
.L_x_466:
        /* <DEDUP_REMOVED lines=12> */
.L_x_469:
[----:B------:R-:W-:Y:S05]  /*f190*/  BSYNC B1 ;  /* 0x0000000000017941 */ /* 0x000fea0003800000 */
.L_x_468:
        /* <DEDUP_REMOVED lines=12> */
.L_x_471:
[----:B------:R-:W-:Y:S05]  /*f260*/  BSYNC B1 ;  /* 0x0000000000017941 */ /* 0x000fea0003800000 */
.L_x_470:
        /* <DEDUP_REMOVED lines=9> */
.L_x_473:
[----:B------:R-:W-:Y:S05]  /*f300*/  BSYNC B1 ;  /* 0x0000000000017941 */ /* 0x000fea0003800000 */
.L_x_472:
        /* <DEDUP_REMOVED lines=9> */
.L_x_475:
[----:B------:R-:W-:Y:S05]  /*f3a0*/  BSYNC B1 ;  /* 0x0000000000017941 */ /* 0x000fea0003800000 */
.L_x_474:
        /* <DEDUP_REMOVED lines=12> */
.L_x_477:
[----:B------:R-:W-:Y:S05]  /*f470*/  BSYNC B1 ;  /* 0x0000000000017941 */ /* 0x000fea0003800000 */
.L_x_476:
        /* <DEDUP_REMOVED lines=12> */
.L_x_479:
[----:B------:R-:W-:Y:S05]  /*f540*/  BSYNC B1 ;  /* 0x0000000000017941 */ /* 0x000fea0003800000 */
.L_x_478:
        /* <DEDUP_REMOVED lines=9> */
.L_x_481:
[----:B------:R-:W-:Y:S05]  /*f5e0*/  BSYNC B1 ;  /* 0x0000000000017941 */ /* 0x000fea0003800000 */
.L_x_480:
        /* <DEDUP_REMOVED lines=9> */
.L_x_483:
[----:B------:R-:W-:Y:S05]  /*f680*/  BSYNC B1 ;  /* 0x0000000000017941 */ /* 0x000fea0003800000 */
.L_x_482:
        /* <DEDUP_REMOVED lines=12> */
.L_x_485:
[----:B------:R-:W-:Y:S05]  /*f750*/  BSYNC B1 ;  /* 0x0000000000017941 */ /* 0x000fea0003800000 */
.L_x_484:
        /* <DEDUP_REMOVED lines=12> */
.L_x_487:
[----:B------:R-:W-:Y:S05]  /*f820*/  BSYNC B1 ;  /* 0x0000000000017941 */ /* 0x000fea0003800000 */
.L_x_486:
        /* <DEDUP_REMOVED lines=9> */
.L_x_489:
[----:B------:R-:W-:Y:S05]  /*f8c0*/  BSYNC B1 ;  /* 0x0000000000017941 */ /* 0x000fea0003800000 */
.L_x_488:
        /* <DEDUP_REMOVED lines=9> */
.L_x_491:
[----:B------:R-:W-:Y:S05]  /*f960*/  BSYNC B1 ;  /* 0x0000000000017941 */ /* 0x000fea0003800000 */
.L_x_490:
        /* <DEDUP_REMOVED lines=12> */
.L_x_493:
[----:B------:R-:W-:Y:S05]  /*fa30*/  BSYNC B1 ;  /* 0x0000000000017941 */ /* 0x000fea0003800000 */
.L_x_492:
        /* <DEDUP_REMOVED lines=12> */
.L_x_495:
[----:B------:R-:W-:Y:S05]  /*fb00*/  BSYNC B1 ;  /* 0x0000000000017941 */ /* 0x000fea0003800000 */
.L_x_494:
        /* <DEDUP_REMOVED lines=9> */
.L_x_497:
[----:B------:R-:W-:Y:S05]  /*fba0*/  BSYNC B1 ;  /* 0x0000000000017941 */ /* 0x000fea0003800000 */
.L_x_496:
        /* <DEDUP_REMOVED lines=9> */
.L_x_499:
[----:B------:R-:W-:Y:S05]  /*fc40*/  BSYNC B1 ;  /* 0x0000000000017941 */ /* 0x000fea0003800000 */
.L_x_498:
        /* <DEDUP_REMOVED lines=12> */
.L_x_501:
[----:B------:R-:W-:Y:S05]  /*fd10*/  BSYNC B1 ;  /* 0x0000000000017941 */ /* 0x000fea0003800000 */
.L_x_500:
        /* <DEDUP_REMOVED lines=12> */
.L_x_503:
[----:B------:R-:W-:Y:S05]  /*fde0*/  BSYNC B1 ;  /* 0x0000000000017941 */ /* 0x000fea0003800000 */
.L_x_502:
        /* <DEDUP_REMOVED lines=9> */
.L_x_505:
[----:B------:R-:W-:Y:S05]  /*fe80*/  BSYNC B1 ;  /* 0x0000000000017941 */ /* 0x000fea0003800000 */
.L_x_504:
        /* <DEDUP_REMOVED lines=9> */
.L_x_507:
[----:B------:R-:W-:Y:S05]  /*ff20*/  BSYNC B1 ;  /* 0x0000000000017941 */ /* 0x000fea0003800000 */
.L_x_506:
        /* <DEDUP_REMOVED lines=12> */
.L_x_509:
[----:B------:R-:W-:Y:S05]  /*fff0*/  BSYNC B1 ;  /* 0x0000000000017941 */ /* 0x000fea0003800000 */
.L_x_508:
        /* <DEDUP_REMOVED lines=12> */
.L_x_511:
[----:B------:R-:W-:Y:S05]  /*100c0*/  BSYNC B1 ;  /* 0x0000000000017941 */ /* 0x000fea0003800000 */
.L_x_510:
        /* <DEDUP_REMOVED lines=9> */
.L_x_513:
[----:B------:R-:W-:Y:S05]  /*10160*/  BSYNC B1 ;  /* 0x0000000000017941 */ /* 0x000fea0003800000 */
.L_x_512:
        /* <DEDUP_REMOVED lines=9> */
.L_x_515:
[----:B------:R-:W-:Y:S05]  /*10200*/  BSYNC B1 ;  /* 0x0000000000017941 */ /* 0x000fea0003800000 */
.L_x_514:
        /* <DEDUP_REMOVED lines=12> */
.L_x_517:
[----:B------:R-:W-:Y:S05]  /*102d0*/  BSYNC B1 ;  /* 0x0000000000017941 */ /* 0x000fea0003800000 */
.L_x_516:
        /* <DEDUP_REMOVED lines=12> */
.L_x_519:
[----:B------:R-:W-:Y:S05]  /*103a0*/  BSYNC B1 ;  /* 0x0000000000017941 */ /* 0x000fea0003800000 */
.L_x_518:
        /* <DEDUP_REMOVED lines=9> */
.L_x_521:
[----:B------:R-:W-:Y:S05]  /*10440*/  BSYNC B1 ;  /* 0x0000000000017941 */ /* 0x000fea0003800000 */
.L_x_520:
        /* <DEDUP_REMOVED lines=9> */
.L_x_523:
[----:B------:R-:W-:Y:S05]  /*104e0*/  BSYNC B1 ;  /* 0x0000000000017941 */ /* 0x000fea0003800000 */
.L_x_522:
        /* <DEDUP_REMOVED lines=12> */
.L_x_525:
[----:B------:R-:W-:Y:S05]  /*105b0*/  BSYNC B1 ;  /* 0x0000000000017941 */ /* 0x000fea0003800000 */
.L_x_524:
        /* <DEDUP_REMOVED lines=12> */
.L_x_527:
[----:B------:R-:W-:Y:S05]  /*10680*/  BSYNC B1 ;  /* 0x0000000000017941 */ /* 0x000fea0003800000 */
.L_x_526:
        /* <DEDUP_REMOVED lines=9> */
.L_x_529:
[----:B------:R-:W-:Y:S05]  /*10720*/  BSYNC B1 ;  /* 0x0000000000017941 */ /* 0x000fea0003800000 */
.L_x_528:
        /* <DEDUP_REMOVED lines=9> */
.L_x_531:
[----:B------:R-:W-:Y:S05]  /*107c0*/  BSYNC B1 ;  /* 0x0000000000017941 */ /* 0x000fea0003800000 */
.L_x_530:
        /* <DEDUP_REMOVED lines=12> */
.L_x_533:
[----:B------:R-:W-:Y:S05]  /*10890*/  BSYNC B1 ;  /* 0x0000000000017941 */ /* 0x000fea0003800000 */
.L_x_532:
        /* <DEDUP_REMOVED lines=12> */
.L_x_535:
[----:B------:R-:W-:Y:S05]  /*10960*/  BSYNC B1 ;  /* 0x0000000000017941 */ /* 0x000fea0003800000 */
.L_x_534:
        /* <DEDUP_REMOVED lines=9> */
.L_x_537:
[----:B------:R-:W-:Y:S05]  /*10a00*/  BSYNC B1 ;  /* 0x0000000000017941 */ /* 0x000fea0003800000 */
.L_x_536:
        /* <DEDUP_REMOVED lines=9> */
.L_x_539:
[----:B------:R-:W-:Y:S05]  /*10aa0*/  BSYNC B1 ;  /* 0x0000000000017941 */ /* 0x000fea0003800000 */
.L_x_538:
[----:B-----5:R-:W-:Y:S01]  /*10ab0*/  IMAD.U32 R5, R3, 0x10000, RZ ;  /* 0x0001000003057824 */ /* 0x020fe200078e00ff */
[----:B------:R-:W-:Y:S01]  /*10ac0*/  ISETP.GT.AND P1, PT, R0, 0xf9, P1 ;  /* 0x000000f90000780c */ /* 0x000fe20000f24270 */
[----:B0-----:R-:W-:Y:S01]  /*10ad0*/  @P2 IMAD.MOV.U32 R4, RZ, RZ, R160 ;  /* 0x000000ffff042224 */ /* 0x001fe200078e00a0 */
[----:B------:R-:W-:Y:S01]  /*10ae0*/  BSSY B1, `(.L_x_540) ;  /* 0x0000009000017945 */ /* 0x000fe20003800000 */
[----:B------:R-:W-:-:S04]  /*10af0*/  FMUL R5, R5, R16 ;  /* 0x0000001005057220 */ /* 0x000fc80000400000 */
[----:B------:R-:W-:-:S05]  /*10b00*/  FFMA R5, R150, R2, R5 ;  /* 0x0000000296057223 */ /* 0x000fca0000000005 */
[----:B------:R-:W-:-:S04]  /*10b10*/  F2FP.BF16.F32.PACK_AB R5, RZ, R5 ;  /* 0x00000005ff05723e */ /* 0x000fc800000010ff */
[----:B-1--4-:R-:W-:Y:S02]  /*10b20*/  PRMT R6, R5, 0x7610, R6 ;  /* 0x0000761005067816 */ /* 0x012fe40000000006 */
[----:B------:R-:W-:-:S05]  /*10b30*/  @P2 MOV R5, R161 ;  /* 0x000000a100052202 */ /* 0x000fca0000000f00 */
[----:B------:R0:W-:Y:S01]  /*10b40*/  @P2 STG.E.U16 desc[UR36][R4.64+0x1f0], R6 ;  /* 0x0001f00604002986 */ /* 0x0001e2000c101524 */
[----:B------:R-:W-:Y:S05]  /*10b50*/  @!P1 BRA `(.L_x_541) ;  /* 0x0000000000049947 */ /* 0x000fea0003800000 */
[----:B------:R1:W5:Y:S02]  /*10b60*/  LDG.E.LTC128B.U16 R3, desc[UR36][R12.64+0x1f2] ;  /* 0x0001f2240c037981 */ /* 0x000364000c1e1520 */
.L_x_541:
[----:B------:R-:W-:Y:S05]  /*10b70*/  BSYNC B1 ;  /* 0x0000000000017941 */ /* 0x000fea0003800000 */
.L_x_540:
[----:B------:R-:W-:Y:S05]  /*10b80*/  @!P1 BRA `(.L_x_542) ;  /* 0x0000004c00b09947 */ /* 0x000fea0003800000 */
[----:B-----5:R-:W-:-:S04]  /*10b90*/  IMAD.U32 R3, R3, 0x10000, RZ ;  /* 0x0001000003037824 */ /* 0x020fc800078e00ff */
[----:B------:R-:W-:-:S04]  /*10ba0*/  FMUL R0, R3, R16 ;  /* 0x0000001003007220 */ /* 0x000fc80000400000 */
[----:B------:R-:W-:-:S05]  /*10bb0*/  FFMA R0, R151, R2, R0 ;  /* 0x0000000297007223 */ /* 0x000fca0000000000 */
[----:B------:R-:W-:-:S05]  /*10bc0*/  F2FP.BF16.F32.PACK_AB R0, RZ, R0 ;  /* 0x00000000ff00723e */ /* 0x000fca00000010ff */
[----:B------:R4:W-:Y:S01]  /*10bd0*/  STG.E.U16 desc[UR36][R160.64+0x1f2], R0 ;  /* 0x0001f200a0007986 */ /* 0x0009e2000c101524 */
[----:B------:R-:W-:Y:S05]  /*10be0*/  BRA `(.L_x_542) ;  /* 0x0000004c00987947 */ /* 0x000fea0003800000 */
.L_x_35:
[----:B------:R-:W2:Y:S01]  /*10bf0*/  LDL.LU R3, [R1] ;  /* 0x0000000001037983 */ /* 0x000ea20000300800 */
[----:B------:R-:W-:-:S03]  /*10c00*/  ULDC.64 UR4, c[0x0][0x5c0] ;  /* 0x0001700000047ab9 */ /* 0x000fc60000000a00 */
[----:B------:R-:W3:Y:S04]  /*10c10*/  LDL.LU R9, [R1+0x60] ;  /* 0x0000600001097983 */ /* 0x000ee80000300800 */
[----:B------:R-:W4:Y:S04]  /*10c20*/  LDL.LU R11, [R1+0x8c] ;  /* 0x00008c00010b7983 */ /* 0x000f280000300800 */
[----:B------:R-:W5:Y:S04]  /*10c30*/  LDL.LU R12, [R1+0x90] ;  /* 0x00009000010c7983 */ /* 0x000f680000300800 */
        /* <DEDUP_REMOVED lines=74> */
[----:B------:R-:W5:Y:S01]  /*110e0*/  LDL.LU R161, [R1+0x1cc] ;  /* 0x0001cc0001a17983 */ /* 0x000f620000300800 */
[----:B--2---:R-:W-:-:S03]  /*110f0*/  FMUL R3, R3, R2 ;  /* 0x0000000203037220 */ /* 0x004fc60000400000 */
[----:B------:R-:W2:Y:S01]  /*11100*/  LDL.LU R160, [R1+0x1d0] ;  /* 0x0001d00001a07983 */ /* 0x000ea20000300800 */
[----:B------:R-:W-:-:S03]  /*11110*/  LEA R4, P0, R6, UR4, 0x1 ;  /* 0x0000000406047c11 */ /* 0x000fc6000f8008ff */
[----:B------:R-:W2:Y:S04]  /*11120*/  LDL.LU R159, [R1+0x1d4] ;  /* 0x0001d400019f7983 */ /* 0x000ea80000300800 */
[----:B------:R-:W2:Y:S04]  /*11130*/  LDL.LU R158, [R1+0x1d8] ;  /* 0x0001d800019e7983 */ /* 0x000ea80000300800 */
[----:B------:R-:W2:Y:S04]  /*11140*/  LDL.LU R157, [R1+0x1dc] ;  /* 0x0001dc00019d7983 */ /* 0x000ea80000300800 */
[----:B------:R-:W2:Y:S01]  /*11150*/  LDL.LU R156, [R1+0x1e0] ;  /* 0x0001e000019c7983 */ /* 0x000ea20000300800 */
[----:B------:R-:W-:-:S03]  /*11160*/  LEA.HI.X R5, R6, UR5, R10, 0x1, P0 ;  /* 0x0000000506057c11 */ /* 0x000fc600080f0c0a */
[----:B------:R-:W2:Y:S01]  /*11170*/  LDL.LU R155, [R1+0x1e4] ;  /* 0x0001e400019b7983 */ /* 0x000ea20000300800 */
[----:B------:R-:W-:-:S03]  /*11180*/  F2FP.BF16.F32.PACK_AB R3, RZ, R3 ;  /* 0x00000003ff03723e */ /* 0x000fc600000010ff */
[----:B------:R-:W2:Y:S04]  /*11190*/  LDL.LU R154, [R1+0x1e8] ;  /* 0x0001e800019a7983 */ /* 0x000ea80000300800 */
[----:B------:R-:W2:Y:S04]  /*111a0*/  LDL.LU R23, [R1+0x1ec] ;  /* 0x0001ec0001177983 */ /* 0x000ea80000300800 */
[----:B------:R-:W2:Y:S04]  /*111b0*/  LDL.LU R22, [R1+0x1f0] ;  /* 0x0001f00001167983 */ /* 0x000ea80000300800 */
[----:B------:R-:W2:Y:S04]  /*111c0*/  LDL.LU R21, [R1+0x1f4] ;  /* 0x0001f40001157983 */ /* 0x000ea80000300800 */
[----:B------:R-:W2:Y:S04]  /*111d0*/  LDL.LU R20, [R1+0x1f8] ;  /* 0x0001f80001147983 */ /* 0x000ea80000300800 */
[----:B------:R-:W2:Y:S04]  /*111e0*/  LDL.LU R19, [R1+0x1fc] ;  /* 0x0001fc0001137983 */ /* 0x000ea80000300800 */
[----:B------:R-:W3:Y:S04]  /*111f0*/  LDL.LU R7, [R1+0x8] ;  /* 0x0000080001077983 */ /* 0x000ee80000300800 */
[----:B------:R-:W4:Y:S04]  /*11200*/  LDL.LU R6, [R1+0xc] ;  /* 0x00000c0001067983 */ /* 0x000f280000300800 */
[----:B------:R0:W-:Y:S04]  /*11210*/  @P1 STG.E.U16 desc[UR36][R4.64], R3 ;  /* 0x0000000304001986 */ /* 0x0001e8000c101524 */
[----:B0-----:R-:W5:Y:S01]  /*11220*/  LDL.LU R3, [R1+0x4] ;  /* 0x0000040001037983 */ /* 0x001f620000300800 */
[----:B------:R-:W-:Y:S01]  /*11230*/  ISETP.GT.AND P0, PT, R0, 0x1, P3 ;  /* 0x000000010000780c */ /* 0x000fe20001f04270 */
[----:B------:R-:W-:Y:S01]  /*11240*/  USHF.L.U32 UR5, UR8, 0x4, URZ ;  /* 0x0000000408057899 */ /* 0x000fe2000800063f */
[----:B------:R-:W-:Y:S01]  /*11250*/  ISETP.GT.AND P2, PT, R153, 0x8, PT ;  /* 0x000000089900780c */ /* 0x000fe20003f44270 */
[----:B------:R-:W-:Y:S01]  /*11260*/  USHF.L.U64.HI UR4, UR8, 0x4, UR9 ;  /* 0x0000000408047899 */ /* 0x000fe20008010209 */
[----:B---3--:R-:W-:-:S05]  /*11270*/  FMUL R7, R7, R2 ;  /* 0x0000000207077220 */ /* 0x008fca0000400000 */
[----:B------:R-:W-:-:S04]  /*11280*/  F2FP.BF16.F32.PACK_AB R7, RZ, R7 ;  /* 0x00000007ff07723e */ /* 0x000fc800000010ff */
[----:B------:R-:W-:Y:S01]  /*11290*/  PRMT R8, R7, 0x7610, R8 ;  /* 0x0000761007087816 */ /* 0x000fe20000000008 */
[----:B-----5:R-:W-:-:S05]  /*112a0*/  FMUL R3, R3, R2 ;  /* 0x0000000203037220 */ /* 0x020fca0000400000 */
[----:B------:R-:W-:-:S05]  /*112b0*/  F2FP.BF16.F32.PACK_AB R3, RZ, R3 ;  /* 0x00000003ff03723e */ /* 0x000fca00000010ff */
[----:B------:R4:W-:Y:S01]  /*112c0*/  @P0 STG.E.U16 desc[UR36][R4.64+0x2], R3 ;  /* 0x0000020304000986 */ /* 0x0009e2000c101524 */
[----:B------:R-:W-:Y:S01]  /*112d0*/  ISETP.GT.AND P0, PT, R0, RZ, P2 ;  /* 0x000000ff0000720c */ /* 0x000fe20001704270 */
[----:B----4-:R-:W-:Y:S01]  /*112e0*/  FMUL R3, R6, R2 ;  /* 0x0000000206037220 */ /* 0x010fe20000400000 */
[----:B------:R-:W-:-:S04]  /*112f0*/  IADD3 R6, P1, R4, UR5, RZ ;  /* 0x0000000504067c10 */ /* 0x000fc8000ff3e0ff */
[----:B------:R-:W-:Y:S02]  /*11300*/  IADD3.X R7, R5, UR4, RZ, P1, !PT ;  /* 0x0000000405077c10 */ /* 0x000fe40008ffe4ff */
[----:B------:R-:W-:-:S05]  /*11310*/  F2FP.BF16.F32.PACK_AB R3, RZ, R3 ;  /* 0x00000003ff03723e */ /* 0x000fca00000010ff */
[----:B------:R0:W-:Y:S01]  /*11320*/  @P0 STG.E.U16 desc[UR36][R6.64], R8 ;  /* 0x0000000806000986 */ /* 0x0001e2000c101524 */
[----:B------:R-:W-:-:S03]  /*11330*/  ISETP.GT.AND P0, PT, R0, 0x1, P2 ;  /* 0x000000010000780c */ /* 0x000fc60001704270 */
[----:B0-----:R-:W3:Y:S10]  /*11340*/  LDL.LU R8, [R1+0x50] ;  /* 0x0000500001087983 */ /* 0x001ef40000300800 */
[----:B------:R0:W-:Y:S04]  /*11350*/  @P0 STG.E.U16 desc[UR36][R6.64+0x2], R3 ;  /* 0x0000020306000986 */ /* 0x0001e8000c101524 */
[----:B0-----:R-:W4:Y:S01]  /*11360*/  LDL.LU R3, [R1+0x10] ;  /* 0x0000100001037983 */ /* 0x001f220000300800 */
[----:B------:R-:W-:Y:S01]  /*11370*/  ISETP.GT.AND P0, PT, R0, 0x8, P3 ;  /* 0x000000080000780c */ /* 0x000fe20001f04270 */
[----:B----4-:R-:W-:-:S05]  /*11380*/  FMUL R3, R3, R2 ;  /* 0x0000000203037220 */ /* 0x010fca0000400000 */
[----:B------:R-:W-:-:S07]  /*11390*/  F2FP.BF16.F32.PACK_AB R3, RZ, R3 ;  /* 0x00000003ff03723e */ /* 0x000fce00000010ff */
        /* <DEDUP_REMOVED lines=73> */
[----:B---3--:R-:W-:-:S05]  /*11830*/  FMUL R8, R8, R2 ;  /* 0x0000000208087220 */ /* 0x008fca0000400000 */
[----:B------:R-:W-:Y:S01]  /*11840*/  F2FP.BF16.F32.PACK_AB R8, RZ, R8 ;  /* 0x00000008ff08723e */ /* 0x000fe200000010ff */
[----:B----4-:R-:W-:-:S05]  /*11850*/  FMUL R3, R3, R2 ;  /* 0x0000000203037220 */ /* 0x010fca0000400000 */
[----:B------:R-:W-:-:S05]  /*11860*/  F2FP.BF16.F32.PACK_AB R3, RZ, R3 ;  /* 0x00000003ff03723e */ /* 0x000fca00000010ff */
[----:B------:R0:W-:Y:S01]  /*11870*/  @P0 STG.E.U16 desc[UR36][R6.64+0x42], R3 ;  /* 0x0000420306000986 */ /* 0x0001e2000c101524 */
[----:B------:R-:W-:-:S03]  /*11880*/  ISETP.GT.AND P0, PT, R0, 0x28, P3 ;  /* 0x000000280000780c */ /* 0x000fc60001f04270 */
[----:B0-----:R-:W3:Y:S01]  /*11890*/  LDL.LU R3, [R1+0x54] ;  /* 0x0000540001037983 */ /* 0x001ee20000300800 */
[----:B------:R-:W-:-:S09]  /*118a0*/  ISETP.GT.AND P1, PT, R0, 0x29, P3 ;  /* 0x000000290000780c */ /* 0x000fd20001f24270 */
[----:B------:R0:W-:Y:S04]  /*118b0*/  @P0 STG.E.U16 desc[UR36][R4.64+0x50], R8 ;  /* 0x0000500804000986 */ /* 0x0001e8000c101524 */
[----:B0-----:R-:W4:Y:S01]  /*118c0*/  LDL.LU R8, [R1+0x58] ;  /* 0x0000580001087983 */ /* 0x001f220000300800 */
[----:B---3--:R-:W-:-:S05]  /*118d0*/  FMUL R3, R3, R2 ;  /* 0x0000000203037220 */ /* 0x008fca0000400000 */
[----:B------:R-:W-:-:S05]  /*118e0*/  F2FP.BF16.F32.PACK_AB R3, RZ, R3 ;  /* 0x00000003ff03723e */ /* 0x000fca00000010ff */
[----:B------:R0:W-:Y:S01]  /*118f0*/  @P1 STG.E.U16 desc[UR36][R4.64+0x52], R3 ;  /* 0x0000520304001986 */ /* 0x0001e2000c101524 */
[----:B----4-:R-:W-:-:S05]  /*11900*/  FMUL R8, R8, R2 ;  /* 0x0000000208087220 */ /* 0x010fca0000400000 */
[----:B------:R-:W-:Y:S01]  /*11910*/  F2FP.BF16.F32.PACK_AB R8, RZ, R8 ;  /* 0x00000008ff08723e */ /* 0x000fe200000010ff */
[----:B0-----:R-:W3:Y:S03]  /*11920*/  LDL.LU R3, [R1+0x5c] ;  /* 0x00005c0001037983 */ /* 0x001ee60000300800 */
[----:B------:R-:W-:Y:S02]  /*11930*/  PRMT R10, R8, 0x7610, R10 ;  /* 0x00007610080a7816 */ /* 0x000fe4000000000a */
[----:B------:R-:W4:Y:S01]  /*11940*/  LDL.LU R8, [R1+0x64] ;  /* 0x0000640001087983 */ /* 0x000f220000300800 */
[C---:B------:R-:W-:Y:S02]  /*11950*/  ISETP.GT.AND P1, PT, R0.reuse, 0x28, P2 ;  /* 0x000000280000780c */ /* 0x040fe40001724270 */
[C---:B------:R-:W-:Y:S02]  /*11960*/  ISETP.GT.AND P4, PT, R0.reuse, 0x29, P2 ;  /* 0x000000290000780c */ /* 0x040fe40001784270 */
[C---:B------:R-:W-:Y:S01]  /*11970*/  ISETP.GT.AND P5, PT, R0.reuse, 0x30, P3 ;  /* 0x000000300000780c */ /* 0x040fe20001fa4270 */
[----:B------:R-:W-:Y:S01]  /*11980*/  FMUL R9, R9, R2 ;  /* 0x0000000209097220 */ /* 0x000fe20000400000 */
[----:B------:R-:W-:-:S04]  /*11990*/  ISETP.GT.AND P0, PT, R0, 0x31, P3 ;  /* 0x000000310000780c */ /* 0x000fc80001f04270 */
[----:B------:R-:W-:-:S03]  /*119a0*/  F2FP.BF16.F32.PACK_AB R9, RZ, R9 ;  /* 0x00000009ff09723e */ /* 0x000fc600000010ff */
[----:B------:R0:W-:Y:S04]  /*119b0*/  @P1 STG.E.U16 desc[UR36][R6.64+0x50], R10 ;  /* 0x0000500a06001986 */ /* 0x0001e8000c101524 */
[----:B0-----:R-:W5:Y:S01]  /*119c0*/  LDL.LU R10, [R1+0x74] ;  /* 0x00007400010a7983 */ /* 0x001f620000300800 */
[----:B---3--:R-:W-:-:S05]  /*119d0*/  FMUL R3, R3, R2 ;  /* 0x0000000203037220 */ /* 0x008fca0000400000 */
[----:B------:R-:W-:Y:S01]  /*119e0*/  F2FP.BF16.F32.PACK_AB R3, RZ, R3 ;  /* 0x00000003ff03723e */ /* 0x000fe200000010ff */
[----:B----4-:R-:W-:-:S04]  /*119f0*/  FMUL R8, R8, R2 ;  /* 0x0000000208087220 */ /* 0x010fc80000400000 */
[----:B------:R0:W-:Y:S04]  /*11a00*/  @P4 STG.E.U16 desc[UR36][R6.64+0x52], R3 ;  /* 0x0000520306004986 */ /* 0x0001e8000c101524 */
[----:B------:R1:W-:Y:S01]  /*11a10*/  @P5 STG.E.U16 desc[UR36][R4.64+0x60], R9 ;  /* 0x0000600904005986 */ /* 0x0003e2000c101524 */
[----:B0-----:R-:W-:-:S03]  /*11a20*/  F2FP.BF16.F32.PACK_AB R3, RZ, R8 ;  /* 0x00000008ff03723e */ /* 0x001fc600000010ff */
[----:B------:R-:W3:Y:S01]  /*11a30*/  LDL.LU R8, [R1+0x68] ;  /* 0x0000680001087983 */ /* 0x000ee20000300800 */
[----:B-1----:R-:W-:-:S03]  /*11a40*/  PRMT R9, R3, 0x7610, R9 ;  /* 0x0000761003097816 */ /* 0x002fc60000000009 */
[----:B------:R-:W4:Y:S04]  /*11a50*/  LDL.LU R3, [R1+0x6c] ;  /* 0x00006c0001037983 */ /* 0x000f280000300800 */
[----:B------:R0:W-:Y:S04]  /*11a60*/  @P0 STG.E.U16 desc[UR36][R4.64+0x62], R9 ;  /* 0x0000620904000986 */ /* 0x0001e8000c101524 */
[----:B0-----:R-:W2:Y:S01]  /*11a70*/  LDL.LU R9, [R1+0x70] ;  /* 0x0000700001097983 */ /* 0x001ea20000300800 */
[----:B------:R-:W-:Y:S01]  /*11a80*/  ISETP.GT.AND P1, PT, R0, 0x30, P2 ;  /* 0x000000300000780c */ /* 0x000fe20001724270 */
[----:B---3--:R-:W-:-:S05]  /*11a90*/  FMUL R8, R8, R2 ;  /* 0x0000000208087220 */ /* 0x008fca0000400000 */
[----:B------:R-:W-:-:S07]  /*11aa0*/  F2FP.BF16.F32.PACK_AB R8, RZ, R8 ;  /* 0x00000008ff08723e */ /* 0x000fce00000010ff */
[----:B------:R0:W-:Y:S01]  /*11ab0*/  @P1 STG.E.U16 desc[UR36][R6.64+0x60], R8 ;  /* 0x0000600806001986 */ /* 0x0001e2000c101524 */
[----:B--2---:R-:W-:-:S05]  /*11ac0*/  FMUL R9, R9, R2 ;  /* 0x0000000209097220 */ /* 0x004fca0000400000 */
[----:B0-----:R-:W-:-:S04]  /*11ad0*/  F2FP.BF16.F32.PACK_AB R8, RZ, R9 ;  /* 0x00000009ff08723e */ /* 0x001fc800000010ff */
[----:B------:R-:W-:Y:S02]  /*11ae0*/  PRMT R9, R8, 0x7610, R9 ;  /* 0x0000761008097816 */ /* 0x000fe40000000009 */
[----:B------:R-:W2:Y:S01]  /*11af0*/  LDL.LU R8, [R1+0x78] ;  /* 0x0000780001087983 */ /* 0x000ea20000300800 */
[C---:B------:R-:W-:Y:S01]  /*11b00*/  ISETP.GT.AND P4, PT, R0.reuse, 0x31, P2 ;  /* 0x000000310000780c */ /* 0x040fe20001784270 */
[-C--:B----4-:R-:W-:Y:S01]  /*11b10*/  FMUL R3, R3, R2.reuse ;  /* 0x0000000203037220 */ /* 0x090fe20000400000 */
[----:B------:R-:W-:Y:S01]  /*11b20*/  ISETP.GT.AND P5, PT, R0, 0x38, P3 ;  /* 0x000000380000780c */ /* 0x000fe20001fa4270 */
[----:B-----5:R-:W-:-:S03]  /*11b30*/  FMUL R10, R10, R2 ;  /* 0x000000020a0a7220 */ /* 0x020fc60000400000 */
[----:B------:R-:W-:Y:S02]  /*11b40*/  F2FP.BF16.F32.PACK_AB R3, RZ, R3 ;  /* 0x00000003ff03723e */ /* 0x000fe400000010ff */
[----:B------:R-:W-:-:S05]  /*11b50*/  ISETP.GT.AND P6, PT, R0, 0x39, P3 ;  /* 0x000000390000780c */ /* 0x000fca0001fc4270 */
[----:B------:R0:W-:Y:S04]  /*11b60*/  @P4 STG.E.U16 desc[UR36][R6.64+0x62], R3 ;  /* 0x0000620306004986 */ /* 0x0001e8000c101524 */
[----:B------:R1:W-:Y:S01]  /*11b70*/  @P5 STG.E.U16 desc[UR36][R4.64+0x70], R9 ;  /* 0x0000700904005986 */ /* 0x0003e2000c101524 */
[----:B0-----:R-:W-:-:S04]  /*11b80*/  F2FP.BF16.F32.PACK_AB R3, RZ, R10 ;  /* 0x0000000aff03723e */ /* 0x001fc800000010ff */
[----:B------:R-:W-:Y:S01]  /*11b90*/  PRMT R10, R3, 0x7610, R10 ;  /* 0x00007610030a7816 */ /* 0x000fe2000000000a */
[----:B-1----:R-:W3:Y:S04]  /*11ba0*/  LDL.LU R9, [R1+0x80] ;  /* 0x0000800001097983 */ /* 0x002ee80000300800 */
[----:B------:R0:W-:Y:S01]  /*11bb0*/  @P6 STG.E.U16 desc[UR36][R4.64+0x72], R10 ;  /* 0x0000720a04006986 */ /* 0x0001e2000c101524 */
[----:B--2---:R-:W-:-:S05]  /*11bc0*/  FMUL R8, R8, R2 ;  /* 0x0000000208087220 */ /* 0x004fca0000400000 */
[----:B------:R-:W-:Y:S02]  /*11bd0*/  F2FP.BF16.F32.PACK_AB R3, RZ, R8 ;  /* 0x00000008ff03723e */ /* 0x000fe400000010ff */
[----:B------:R-:W2:Y:S02]  /*11be0*/  LDL.LU R8, [R1+0x7c] ;  /* 0x00007c0001087983 */ /* 0x000ea40000300800 */
[----:B0-----:R-:W-:Y:S02]  /*11bf0*/  PRMT R10, R3, 0x7610, R10 ;  /* 0x00007610030a7816 */ /* 0x001fe4000000000a */
[----:B------:R-:W4:Y:S01]  /*11c00*/  LDL.LU R3, [R1+0x84] ;  /* 0x0000840001037983 */ /* 0x000f220000300800 */
[C---:B------:R-:W-:Y:S02]  /*11c10*/  ISETP.GT.AND P0, PT, R0.reuse, 0x38, P2 ;  /* 0x000000380000780c */ /* 0x040fe40001704270 */
[C---:B------:R-:W-:Y:S02]  /*11c20*/  ISETP.GT.AND P1, PT, R0.reuse, 0x39, P2 ;  /* 0x000000390000780c */ /* 0x040fe40001724270 */
[----:B------:R-:W-:-:S02]  /*11c30*/  ISETP.GT.AND P4, PT, R0, 0x40, P3 ;  /* 0x000000400000780c */ /* 0x000fc40001f84270 */
[----:B------:R-:W-:-:S07]  /*11c40*/  ISETP.GT.AND P5, PT, R0, 0x41, P3 ;  /* 0x000000410000780c */ /* 0x000fce0001fa4270 */
[----:B------:R0:W-:Y:S01]  /*11c50*/  @P0 STG.E.U16 desc[UR36][R6.64+0x70], R10 ;  /* 0x0000700a06000986 */ /* 0x0001e2000c101524 */
[----:B---3--:R-:W-:-:S05]  /*11c60*/  FMUL R9, R9, R2 ;  /* 0x0000000209097220 */ /* 0x008fca0000400000 */
[----:B------:R-:W-:Y:S01]  /*11c70*/  F2FP.BF16.F32.PACK_AB R9, RZ, R9 ;  /* 0x00000009ff09723e */ /* 0x000fe200000010ff */
[-C--:B--2---:R-:W-:Y:S01]  /*11c80*/  FMUL R8, R8, R2.reuse ;  /* 0x0000000208087220 */ /* 0x084fe20000400000 */
[----:B----4-:R-:W-:-:S04]  /*11c90*/  FMUL R3, R3, R2 ;  /* 0x0000000203037220 */ /* 0x010fc80000400000 */
[----:B------:R-:W-:-:S04]  /*11ca0*/  F2FP.BF16.F32.PACK_AB R8, RZ, R8 ;  /* 0x00000008ff08723e */ /* 0x000fc800000010ff */
[----:B0-----:R-:W-:Y:S02]  /*11cb0*/  PRMT R10, R8, 0x7610, R10 ;  /* 0x00007610080a7816 */ /* 0x001fe4000000000a */
[----:B------:R-:W-:Y:S01]  /*11cc0*/  F2FP.BF16.F32.PACK_AB R3, RZ, R3 ;  /* 0x00000003ff03723e */ /* 0x000fe200000010ff */
[----:B------:R-:W2:Y:S04]  /*11cd0*/  LDL.LU R8, [R1+0x88] ;  /* 0x0000880001087983 */ /* 0x000ea80000300800 */
[----:B------:R-:W-:Y:S04]  /*11ce0*/  @P1 STG.E.U16 desc[UR36][R6.64+0x72], R10 ;  /* 0x0000720a06001986 */ /* 0x000fe8000c101524 */
[----:B------:R0:W-:Y:S04]  /*11cf0*/  @P4 STG.E.U16 desc[UR36][R4.64+0x80], R9 ;  /* 0x0000800904004986 */ /* 0x0001e8000c101524 */
[----:B------:R1:W-:Y:S04]  /*11d00*/  @P5 STG.E.U16 desc[UR36][R4.64+0x82], R3 ;  /* 0x0000820304005986 */ /* 0x0003e8000c101524 */
[----:B0-----:R-:W3:Y:S04]  /*11d10*/  LDL.LU R9, [R1+0x94] ;  /* 0x0000940001097983 */ /* 0x001ee80000300800 */
[----:B-1----:R-:W4:Y:S01]  /*11d20*/  LDL.LU R3, [R1+0x98] ;  /* 0x0000980001037983 */ /* 0x002f220000300800 */
[----:B------:R-:W-:Y:S01]  /*11d30*/  ISETP.GT.AND P0, PT, R0, 0x40, P2 ;  /* 0x000000400000780c */ /* 0x000fe20001704270 */
[----:B--2---:R-:W-:-:S05]  /*11d40*/  FMUL R8, R8, R2 ;  /* 0x0000000208087220 */ /* 0x004fca0000400000 */
[----:B------:R-:W-:-:S07]  /*11d50*/  F2FP.BF16.F32.PACK_AB R8, RZ, R8 ;  /* 0x00000008ff08723e */ /* 0x000fce00000010ff */
[----:B------:R0:W-:Y:S01]  /*11d60*/  @P0 STG.E.U16 desc[UR36][R6.64+0x80], R8 ;  /* 0x0000800806000986 */ /* 0x0001e2000c101524 */
[----:B----4-:R-:W-:-:S05]  /*11d70*/  FMUL R3, R3, R2 ;  /* 0x0000000203037220 */ /* 0x010fca0000400000 */
[----:B0-----:R-:W-:Y:S02]  /*11d80*/  F2FP.BF16.F32.PACK_AB R8, RZ, R3 ;  /* 0x00000003ff08723e */ /* 0x001fe400000010ff */
[----:B------:R-:W2:Y:S02]  /*11d90*/  LDL.LU R3, [R1+0x9c] ;  /* 0x00009c0001037983 */ /* 0x000ea40000300800 */
[----:B------:R-:W-:Y:S02]  /*11da0*/  PRMT R13, R8, 0x7610, R13 ;  /* 0x00007610080d7816 */ /* 0x000fe4000000000d */
[----:B------:R-:W4:Y:S01]  /*11db0*/  LDL.LU R8, [R1+0xa0] ;  /* 0x0000a00001087983 */ /* 0x000f220000300800 */
[C---:B------:R-:W-:Y:S01]  /*11dc0*/  ISETP.GT.AND P1, PT, R0.reuse, 0x41, P2 ;  /* 0x000000410000780c */ /* 0x040fe20001724270 */
[-C--:B---3--:R-:W-:Y:S01]  /*11dd0*/  FMUL R9, R9, R2.reuse ;  /* 0x0000000209097220 */ /* 0x088fe20000400000 */
[-C--:B------:R-:W-:Y:S01]  /*11de0*/  FMUL R11, R11, R2.reuse ;  /* 0x000000020b0b7220 */ /* 0x080fe20000400000 */
[----:B------:R-:W-:Y:S01]  /*11df0*/  ISETP.GT.AND P4, PT, R0, 0x48, P3 ;  /* 0x000000480000780c */ /* 0x000fe20001f84270 */
[----:B------:R-:W-:-:S02]  /*11e00*/  FMUL R12, R12, R2 ;  /* 0x000000020c0c7220 */ /* 0x000fc40000400000 */
[----:B------:R-:W-:Y:S02]  /*11e10*/  F2FP.BF16.F32.PACK_AB R9, RZ, R9 ;  /* 0x00000009ff09723e */ /* 0x000fe400000010ff */
[----:B------:R-:W-:Y:S02]  /*11e20*/  F2FP.BF16.F32.PACK_AB R11, RZ, R11 ;  /* 0x0000000bff0b723e */ /* 0x000fe400000010ff */
[----:B------:R-:W-:Y:S02]  /*11e30*/  F2FP.BF16.F32.PACK_AB R10, RZ, R12 ;  /* 0x0000000cff0a723e */ /* 0x000fe400000010ff */
[----:B------:R-:W-:Y:S02]  /*11e40*/  PRMT R12, R9, 0x7610, R12 ;  /* 0x00007610090c7816 */ /* 0x000fe4000000000c */
[C---:B------:R-:W-:Y:S01]  /*11e50*/  ISETP.GT.AND P5, PT, R0.reuse, 0x49, P3 ;  /* 0x000000490000780c */ /* 0x040fe20001fa4270 */
[----:B------:R-:W-:Y:S01]  /*11e60*/  @P1 STG.E.U16 desc[UR36][R6.64+0x82], R11 ;  /* 0x0000820b06001986 */ /* 0x000fe2000c101524 */
[----:B------:R-:W-:-:S02]  /*11e70*/  ISETP.GT.AND P0, PT, R0, 0x48, P2 ;  /* 0x000000480000780c */ /* 0x000fc40001704270 */
[C---:B------:R-:W-:Y:S01]  /*11e80*/  ISETP.GT.AND P1, PT, R0.reuse, 0x49, P2 ;  /* 0x000000490000780c */ /* 0x040fe20001724270 */
[----:B------:R0:W-:Y:S01]  /*11e90*/  @P4 STG.E.U16 desc[UR36][R4.64+0x90], R10 ;  /* 0x0000900a04004986 */ /* 0x0001e2000c101524 */
[----:B------:R-:W-:-:S07]  /*11ea0*/  ISETP.GT.AND P4, PT, R0, 0x50, P3 ;  /* 0x000000500000780c */ /* 0x000fce0001f84270 */
[----:B------:R1:W-:Y:S01]  /*11eb0*/  @P5 STG.E.U16 desc[UR36][R4.64+0x92], R12 ;  /* 0x0000920c04005986 */ /* 0x0003e2000c101524 */
[----:B------:R-:W-:-:S03]  /*11ec0*/  ISETP.GT.AND P5, PT, R0, 0x51, P3 ;  /* 0x000000510000780c */ /* 0x000fc60001fa4270 */
[----:B------:R3:W-:Y:S01]  /*11ed0*/  @P0 STG.E.U16 desc[UR36][R6.64+0x90], R13 ;  /* 0x0000900d06000986 */ /* 0x0007e2000c101524 */
[C---:B------:R-:W-:Y:S02]  /*11ee0*/  ISETP.GT.AND P0, PT, R0.reuse, 0x51, P2 ;  /* 0x000000510000780c */ /* 0x040fe40001704270 */
[----:B------:R-:W-:Y:S01]  /*11ef0*/  ISETP.GT.AND P6, PT, R0, 0x71, P3 ;  /* 0x000000710000780c */ /* 0x000fe20001fc4270 */
[----:B--2---:R-:W-:-:S05]  /*11f00*/  FMUL R3, R3, R2 ;  /* 0x0000000203037220 */ /* 0x004fca0000400000 */
[----:B------:R-:W-:Y:S01]  /*11f10*/  F2FP.BF16.F32.PACK_AB R9, RZ, R3 ;  /* 0x00000003ff09723e */ /* 0x000fe200000010ff */
[-C--:B----4-:R-:W-:Y:S01]  /*11f20*/  FMUL R3, R8, R2.reuse ;  /* 0x0000000208037220 */ /* 0x090fe20000400000 */
[----:B------:R-:W-:-:S04]  /*11f30*/  FMUL R8, R235, R2 ;  /* 0x00000002eb087220 */ /* 0x000fc80000400000 */
[----:B------:R-:W-:Y:S02]  /*11f40*/  F2FP.BF16.F32.PACK_AB R3, RZ, R3 ;  /* 0x00000003ff03723e */ /* 0x000fe400000010ff */
[----:B0-----:R-:W-:Y:S02]  /*11f50*/  PRMT R10, R9, 0x7610, R10 ;  /* 0x00007610090a7816 */ /* 0x001fe4000000000a */
[----:B------:R-:W-:Y:S01]  /*11f60*/  PRMT R11, R3, 0x7610, R11 ;  /* 0x00007610030b7816 */ /* 0x000fe2000000000b */
[----:B------:R-:W-:Y:S01]  /*11f70*/  FMUL R3, R233, R2 ;  /* 0x00000002e9037220 */ /* 0x000fe20000400000 */
[----:B------:R-:W-:Y:S01]  /*11f80*/  F2FP.BF16.F32.PACK_AB R8, RZ, R8 ;  /* 0x00000008ff08723e */ /* 0x000fe200000010ff */
[----:B------:R-:W-:Y:S01]  /*11f90*/  FMUL R9, R234, R2 ;  /* 0x00000002ea097220 */ /* 0x000fe20000400000 */
[----:B------:R0:W-:Y:S02]  /*11fa0*/  @P1 STG.E.U16 desc[UR36][R6.64+0x92], R10 ;  /* 0x0000920a06001986 */ /* 0x0001e4000c101524 */
[----:B-1----:R-:W-:-:S02]  /*11fb0*/  PRMT R12, R8, 0x7610, R12 ;  /* 0x00007610080c7816 */ /* 0x002fc4000000000c */
[----:B------:R-:W-:Y:S01]  /*11fc0*/  F2FP.BF16.F32.PACK_AB R8, RZ, R3 ;  /* 0x00000003ff08723e */ /* 0x000fe200000010ff */
[-C--:B------:R-:W-:Y:S01]  /*11fd0*/  FMUL R3, R232, R2.reuse ;  /* 0x00000002e8037220 */ /* 0x080fe20000400000 */
[C---:B------:R-:W-:Y:S02]  /*11fe0*/  ISETP.GT.AND P1, PT, R0.reuse, 0x50, P2 ;  /* 0x000000500000780c */ /* 0x040fe40001724270 */
[----:B------:R-:W-:Y:S01]  /*11ff0*/  F2FP.BF16.F32.PACK_AB R9, RZ, R9 ;  /* 0x00000009ff09723e */ /* 0x000fe200000010ff */
[----:B------:R1:W-:Y:S01]  /*12000*/  @P4 STG.E.U16 desc[UR36][R4.64+0xa0], R11 ;  /* 0x0000a00b04004986 */ /* 0x0003e2000c101524 */
[----:B------:R-:W-:Y:S02]  /*12010*/  ISETP.GT.AND P4, PT, R0, 0x58, P3 ;  /* 0x000000580000780c */ /* 0x000fe40001f84270 */
[----:B---3--:R-:W-:Y:S02]  /*12020*/  PRMT R13, R9, 0x7610, R13 ;  /* 0x00007610090d7816 */ /* 0x008fe4000000000d */
[----:B------:R-:W-:Y:S01]  /*12030*/  F2FP.BF16.F32.PACK_AB R9, RZ, R3 ;  /* 0x00000003ff09723e */ /* 0x000fe200000010ff */
[-C--:B------:R-:W-:Y:S01]  /*12040*/  FMUL R3, R230, R2.reuse ;  /* 0x00000002e6037220 */ /* 0x080fe20000400000 */
[----:B------:R-:W-:Y:S01]  /*12050*/  PRMT R14, R8, 0x7610, R14 ;  /* 0x00007610080e7816 */ /* 0x000fe2000000000e */
[----:B------:R-:W-:Y:S01]  /*12060*/  FMUL R8, R231, R2 ;  /* 0x00000002e7087220 */ /* 0x000fe20000400000 */
[----:B------:R2:W-:Y:S01]  /*12070*/  @P5 STG.E.U16 desc[UR36][R4.64+0xa2], R12 ;  /* 0x0000a20c04005986 */ /* 0x0005e2000c101524 */
[----:B------:R-:W-:-:S02]  /*12080*/  ISETP.GT.AND P5, PT, R0, 0x59, P3 ;  /* 0x000000590000780c */ /* 0x000fc40001fa4270 */
[----:B------:R-:W-:Y:S01]  /*12090*/  F2FP.BF16.F32.PACK_AB R3, RZ, R3 ;  /* 0x00000003ff03723e */ /* 0x000fe200000010ff */
[----:B------:R-:W-:Y:S01]  /*120a0*/  @P1 STG.E.U16 desc[UR36][R6.64+0xa0], R13 ;  /* 0x0000a00d06001986 */ /* 0x000fe2000c101524 */
[----:B0-----:R-:W-:Y:S01]  /*120b0*/  F2FP.BF16.F32.PACK_AB R10, RZ, R8 ;  /* 0x00000008ff0a723e */ /* 0x001fe200000010ff */
[-C--:B------:R-:W-:Y:S01]  /*120c0*/  FMUL R8, R229, R2.reuse ;  /* 0x00000002e5087220 */ /* 0x080fe20000400000 */
[----:B-1----:R-:W-:Y:S01]  /*120d0*/  PRMT R11, R3, 0x7610, R11 ;  /* 0x00007610030b7816 */ /* 0x002fe2000000000b */
[----:B------:R-:W-:Y:S01]  /*120e0*/  @P0 STG.E.U16 desc[UR36][R6.64+0xa2], R14 ;  /* 0x0000a20e06000986 */ /* 0x000fe2000c101524 */
[----:B------:R-:W-:Y:S01]  /*120f0*/  ISETP.GT.AND P0, PT, R0, 0x58, P2 ;  /* 0x000000580000780c */ /* 0x000fe20001704270 */
[----:B------:R-:W-:Y:S01]  /*12100*/  FMUL R3, R228, R2 ;  /* 0x00000002e4037220 */ /* 0x000fe20000400000 */
[C---:B------:R-:W-:Y:S01]  /*12110*/  ISETP.GT.AND P1, PT, R0.reuse, 0x59, P2 ;  /* 0x000000590000780c */ /* 0x040fe20001724270 */
[----:B------:R0:W-:Y:S01]  /*12120*/  @P4 STG.E.U16 desc[UR36][R4.64+0xb0], R9 ;  /* 0x0000b00904004986 */ /* 0x0001e2000c101524 */
[----:B------:R-:W-:-:S02]  /*12130*/  ISETP.GT.AND P4, PT, R0, 0x60, P3 ;  /* 0x000000600000780c */ /* 0x000fc40001f84270 */
[----:B------:R-:W-:Y:S01]  /*12140*/  F2FP.BF16.F32.PACK_AB R8, RZ, R8 ;  /* 0x00000008ff08723e */ /* 0x000fe200000010ff */
[----:B------:R1:W-:Y:S03]  /*12150*/  @P5 STG.E.U16 desc[UR36][R4.64+0xb2], R10 ;  /* 0x0000b20a04005986 */ /* 0x0003e6000c101524 */
[----:B--2---:R-:W-:Y:S02]  /*12160*/  PRMT R12, R8, 0x7610, R12 ;  /* 0x00007610080c7816 */ /* 0x004fe4000000000c */
[----:B0-----:R-:W-:Y:S01]  /*12170*/  F2FP.BF16.F32.PACK_AB R9, RZ, R3 ;  /* 0x00000003ff09723e */ /* 0x001fe200000010ff */
[-C--:B------:R-:W-:Y:S01]  /*12180*/  FMUL R3, R227, R2.reuse ;  /* 0x00000002e3037220 */ /* 0x080fe20000400000 */
[-C--:B------:R-:W-:Y:S02]  /*12190*/  FMUL R8, R226, R2.reuse ;  /* 0x00000002e2087220 */ /* 0x080fe40000400000 */
[----:B-1----:R-:W-:Y:S01]  /*121a0*/  PRMT R10, R9, 0x7610, R10 ;  /* 0x00007610090a7816 */ /* 0x002fe2000000000a */
[----:B------:R0:W-:Y:S01]  /*121b0*/  @P0 STG.E.U16 desc[UR36][R6.64+0xb0], R11 ;  /* 0x0000b00b06000986 */ /* 0x0001e2000c101524 */
[----:B------:R-:W-:Y:S01]  /*121c0*/  F2FP.BF16.F32.PACK_AB R3, RZ, R3 ;  /* 0x00000003ff03723e */ /* 0x000fe200000010ff */
[----:B------:R-:W-:Y:S01]  /*121d0*/  FMUL R9, R225, R2 ;  /* 0x00000002e1097220 */ /* 0x000fe20000400000 */
[C---:B------:R-:W-:Y:S01]  /*121e0*/  ISETP.GT.AND P5, PT, R0.reuse, 0x61, P3 ;  /* 0x000000610000780c */ /* 0x040fe20001fa4270 */
[----:B------:R1:W-:Y:S01]  /*121f0*/  @P1 STG.E.U16 desc[UR36][R6.64+0xb2], R12 ;  /* 0x0000b20c06001986 */ /* 0x0003e2000c101524 */
[----:B------:R-:W-:-:S03]  /*12200*/  ISETP.GT.AND P1, PT, R0, 0x60, P2 ;  /* 0x000000600000780c */ /* 0x000fc60001724270 */
[----:B------:R-:W-:Y:S01]  /*12210*/  @P4 STG.E.U16 desc[UR36][R4.64+0xc0], R10 ;  /* 0x0000c00a04004986 */ /* 0x000fe2000c101524 */
[----:B------:R-:W-:Y:S02]  /*12220*/  ISETP.GT.AND P4, PT, R0, 0x61, P2 ;  /* 0x000000610000780c */ /* 0x000fe40001784270 */
[----:B------:R-:W-:Y:S02]  /*12230*/  F2FP.BF16.F32.PACK_AB R8, RZ, R8 ;  /* 0x00000008ff08723e */ /* 0x000fe400000010ff */
[----:B0-----:R-:W-:Y:S01]  /*12240*/  PRMT R11, R3, 0x7610, R11 ;  /* 0x00007610030b7816 */ /* 0x001fe2000000000b */
[-C--:B------:R-:W-:Y:S01]  /*12250*/  FMUL R3, R224, R2.reuse ;  /* 0x00000002e0037220 */ /* 0x080fe20000400000 */
[----:B------:R-:W-:Y:S02]  /*12260*/  F2FP.BF16.F32.PACK_AB R9, RZ, R9 ;  /* 0x00000009ff09723e */ /* 0x000fe400000010ff */
[----:B-1----:R-:W-:Y:S02]  /*12270*/  PRMT R12, R8, 0x7610, R12 ;  /* 0x00007610080c7816 */ /* 0x002fe4000000000c */
[----:B------:R-:W-:Y:S01]  /*12280*/  F2FP.BF16.F32.PACK_AB R8, RZ, R3 ;  /* 0x00000003ff08723e */ /* 0x000fe200000010ff */
[----:B------:R-:W-:Y:S01]  /*12290*/  FMUL R3, R223, R2 ;  /* 0x00000002df037220 */ /* 0x000fe20000400000 */
[----:B------:R-:W-:Y:S01]  /*122a0*/  PRMT R13, R9, 0x7610, R13 ;  /* 0x00007610090d7816 */ /* 0x000fe2000000000d */
[----:B------:R0:W-:Y:S01]  /*122b0*/  @P5 STG.E.U16 desc[UR36][R4.64+0xc2], R11 ;  /* 0x0000c20b04005986 */ /* 0x0001e2000c101524 */
[----:B------:R-:W-:-:S02]  /*122c0*/  ISETP.GT.AND P0, PT, R0, 0x68, P3 ;  /* 0x000000680000780c */ /* 0x000fc40001f04270 */
[----:B------:R-:W-:Y:S01]  /*122d0*/  F2FP.BF16.F32.PACK_AB R9, RZ, R3 ;  /* 0x00000003ff09723e */ /* 0x000fe200000010ff */
[----:B------:R1:W-:Y:S01]  /*122e0*/  @P1 STG.E.U16 desc[UR36][R6.64+0xc0], R12 ;  /* 0x0000c00c06001986 */ /* 0x0003e2000c101524 */
[----:B------:R-:W-:-:S03]  /*122f0*/  FMUL R3, R221, R2 ;  /* 0x00000002dd037220 */ /* 0x000fc60000400000 */
[----:B------:R-:W-:Y:S01]  /*12300*/  @P4 STG.E.U16 desc[UR36][R6.64+0xc2], R13 ;  /* 0x0000c20d06004986 */ /* 0x000fe2000c101524 */
[----:B------:R-:W-:Y:S02]  /*12310*/  ISETP.GT.AND P4, PT, R0, 0x69, P3 ;  /* 0x000000690000780c */ /* 0x000fe40001f84270 */
[----:B------:R-:W-:Y:S01]  /*12320*/  PRMT R14, R8, 0x7610, R14 ;  /* 0x00007610080e7816 */ /* 0x000fe2000000000e */
[-C--:B------:R-:W-:Y:S01]  /*12330*/  FMUL R8, R222, R2.reuse ;  /* 0x00000002de087220 */ /* 0x080fe20000400000 */
[----:B------:R-:W-:Y:S02]  /*12340*/  F2FP.BF16.F32.PACK_AB R3, RZ, R3 ;  /* 0x00000003ff03723e */ /* 0x000fe400000010ff */
[----:B------:R-:W-:Y:S01]  /*12350*/  ISETP.GT.AND P1, PT, R0, 0x68, P2 ;  /* 0x000000680000780c */ /* 0x000fe20001724270 */
[----:B------:R-:W-:Y:S01]  /*12360*/  @P0 STG.E.U16 desc[UR36][R4.64+0xd0], R14 ;  /* 0x0000d00e04000986 */ /* 0x000fe2000c101524 */
[----:B0-----:R-:W-:Y:S01]  /*12370*/  PRMT R11, R3, 0x7610, R11 ;  /* 0x00007610030b7816 */ /* 0x001fe2000000000b */
[----:B------:R-:W-:Y:S01]  /*12380*/  FMUL R3, R219, R2 ;  /* 0x00000002db037220 */ /* 0x000fe20000400000 */
[----:B------:R-:W-:Y:S01]  /*12390*/  F2FP.BF16.F32.PACK_AB R10, RZ, R8 ;  /* 0x00000008ff0a723e */ /* 0x000fe200000010ff */
[----:B------:R-:W-:Y:S01]  /*123a0*/  FMUL R8, R220, R2 ;  /* 0x00000002dc087220 */ /* 0x000fe20000400000 */
[C---:B------:R-:W-:Y:S01]  /*123b0*/  ISETP.GT.AND P0, PT, R0.reuse, 0x69, P2 ;  /* 0x000000690000780c */ /* 0x040fe20001704270 */
[----:B------:R0:W-:Y:S01]  /*123c0*/  @P4 STG.E.U16 desc[UR36][R4.64+0xd2], R9 ;  /* 0x0000d20904004986 */ /* 0x0001e2000c101524 */
[----:B------:R-:W-:-:S02]  /*123d0*/  ISETP.GT.AND P5, PT, R0, 0x70, P3 ;  /* 0x000000700000780c */ /* 0x000fc40001fa4270 */
[----:B------:R-:W-:-:S04]  /*123e0*/  F2FP.BF16.F32.PACK_AB R8, RZ, R8 ;  /* 0x00000008ff08723e */ /* 0x000fc800000010ff */
[----:B-1----:R-:W-:Y:S02]  /*123f0*/  PRMT R12, R8, 0x7610, R12 ;  /* 0x00007610080c7816 */ /* 0x002fe4000000000c */
[----:B0-----:R-:W-:Y:S01]  /*12400*/  F2FP.BF16.F32.PACK_AB R9, RZ, R3 ;  /* 0x00000003ff09723e */ /* 0x001fe200000010ff */
[-C--:B------:R-:W-:Y:S01]  /*12410*/  FMUL R3, R218, R2.reuse ;  /* 0x00000002da037220 */ /* 0x080fe20000400000 */
[----:B------:R-:W-:Y:S01]  /*12420*/  FMUL R8, R217, R2 ;  /* 0x00000002d9087220 */ /* 0x000fe20000400000 */
[----:B------:R0:W-:Y:S03]  /*12430*/  @P1 STG.E.U16 desc[UR36][R6.64+0xd0], R10 ;  /* 0x0000d00a06001986 */ /* 0x0001e6000c101524 */
[----:B------:R-:W-:Y:S01]  /*12440*/  F2FP.BF16.F32.PACK_AB R3, RZ, R3 ;  /* 0x00000003ff03723e */ /* 0x000fe200000010ff */
[----:B------:R1:W-:Y:S01]  /*12450*/  @P0 STG.E.U16 desc[UR36][R6.64+0xd2], R11 ;  /* 0x0000d20b06000986 */ /* 0x0003e2000c101524 */
[----:B------:R-:W-:-:S02]  /*12460*/  ISETP.GT.AND P1, PT, R0, 0x70, P2 ;  /* 0x000000700000780c */ /* 0x000fc40001724270 */
[----:B------:R-:W-:Y:S01]  /*12470*/  F2FP.BF16.F32.PACK_AB R8, RZ, R8 ;  /* 0x00000008ff08723e */ /* 0x000fe200000010ff */
[----:B------:R2:W-:Y:S01]  /*12480*/  @P5 STG.E.U16 desc[UR36][R4.64+0xe0], R12 ;  /* 0x0000e00c04005986 */ /* 0x0005e2000c101524 */
[----:B0-----:R-:W-:Y:S01]  /*12490*/  PRMT R10, R9, 0x7610, R10 ;  /* 0x00007610090a7816 */ /* 0x001fe2000000000a */
[-C--:B------:R-:W-:Y:S01]  /*124a0*/  FMUL R9, R216, R2.reuse ;  /* 0x00000002d8097220 */ /* 0x080fe20000400000 */
[----:B-1----:R-:W-:Y:S01]  /*124b0*/  PRMT R11, R3, 0x7610, R11 ;  /* 0x00007610030b7816 */ /* 0x002fe2000000000b */
[----:B------:R-:W-:-:S03]  /*124c0*/  FMUL R3, R215, R2 ;  /* 0x00000002d7037220 */ /* 0x000fc60000400000 */
[----:B------:R-:W-:Y:S02]  /*124d0*/  F2FP.BF16.F32.PACK_AB R9, RZ, R9 ;  /* 0x00000009ff09723e */ /* 0x000fe400000010ff */
[----:B--2---:R-:W-:Y:S02]  /*124e0*/  PRMT R12, R8, 0x7610, R12 ;  /* 0x00007610080c7816 */ /* 0x004fe4000000000c */
[----:B------:R-:W-:Y:S01]  /*124f0*/  F2FP.BF16.F32.PACK_AB R8, RZ, R3 ;  /* 0x00000003ff08723e */ /* 0x000fe200000010ff */
[----:B------:R-:W-:Y:S01]  /*12500*/  FMUL R3, R214, R2 ;  /* 0x00000002d6037220 */ /* 0x000fe20000400000 */
[C---:B------:R-:W-:Y:S02]  /*12510*/  ISETP.GT.AND P4, PT, R0.reuse, 0x71, P2 ;  /* 0x000000710000780c */ /* 0x040fe40001784270 */
[----:B------:R-:W-:Y:S01]  /*12520*/  ISETP.GT.AND P5, PT, R0, 0x78, P3 ;  /* 0x000000780000780c */ /* 0x000fe20001fa4270 */
[----:B------:R0:W-:Y:S01]  /*12530*/  @P6 STG.E.U16 desc[UR36][R4.64+0xe2], R10 ;  /* 0x0000e20a04006986 */ /* 0x0001e2000c101524 */
[----:B------:R-:W-:-:S02]  /*12540*/  PRMT R13, R9, 0x7610, R13 ;  /* 0x00007610090d7816 */ /* 0x000fc4000000000d */
[----:B------:R-:W-:Y:S01]  /*12550*/  F2FP.BF16.F32.PACK_AB R9, RZ, R3 ;  /* 0x00000003ff09723e */ /* 0x000fe200000010ff */
[----:B------:R1:W-:Y:S01]  /*12560*/  @P1 STG.E.U16 desc[UR36][R6.64+0xe0], R11 ;  /* 0x0000e00b06001986 */ /* 0x0003e2000c101524 */
[----:B------:R-:W-:Y:S01]  /*12570*/  ISETP.GT.AND P0, PT, R0, 0x79, P3 ;  /* 0x000000790000780c */ /* 0x000fe20001f04270 */
[-C--:B------:R-:W-:Y:S01]  /*12580*/  FMUL R3, R212, R2.reuse ;  /* 0x00000002d4037220 */ /* 0x080fe20000400000 */
[----:B------:R-:W-:Y:S02]  /*12590*/  ISETP.GT.AND P1, PT, R0, 0x78, P2 ;  /* 0x000000780000780c */ /* 0x000fe40001724270 */
[----:B------:R-:W-:Y:S01]  /*125a0*/  PRMT R14, R8, 0x7610, R14 ;  /* 0x00007610080e7816 */ /* 0x000fe2000000000e */
[----:B------:R-:W-:Y:S01]  /*125b0*/  FMUL R8, R213, R2 ;  /* 0x00000002d5087220 */ /* 0x000fe20000400000 */
[----:B------:R-:W-:Y:S01]  /*125c0*/  F2FP.BF16.F32.PACK_AB R3, RZ, R3 ;  /* 0x00000003ff03723e */ /* 0x000fe200000010ff */
[----:B------:R2:W-:Y:S01]  /*125d0*/  @P4 STG.E.U16 desc[UR36][R6.64+0xe2], R12 ;  /* 0x0000e20c06004986 */ /* 0x0005e2000c101524 */
[----:B------:R-:W-:-:S02]  /*125e0*/  ISETP.GT.AND P4, PT, R0, 0x79, P2 ;  /* 0x000000790000780c */ /* 0x000fc40001784270 */
[----:B0-----:R-:W-:Y:S01]  /*125f0*/  F2FP.BF16.F32.PACK_AB R10, RZ, R8 ;  /* 0x00000008ff0a723e */ /* 0x001fe200000010ff */
[----:B------:R-:W-:Y:S01]  /*12600*/  @P5 STG.E.U16 desc[UR36][R4.64+0xf0], R13 ;  /* 0x0000f00d04005986 */ /* 0x000fe2000c101524 */
[----:B-1----:R-:W-:Y:S01]  /*12610*/  PRMT R11, R3, 0x7610, R11 ;  /* 0x00007610030b7816 */ /* 0x002fe2000000000b */
[-C--:B------:R-:W-:Y:S01]  /*12620*/  FMUL R3, R210, R2.reuse ;  /* 0x00000002d2037220 */ /* 0x080fe20000400000 */
[----:B------:R-:W-:Y:S01]  /*12630*/  FMUL R8, R211, R2 ;  /* 0x00000002d3087220 */ /* 0x000fe20000400000 */
[C---:B------:R-:W-:Y:S01]  /*12640*/  ISETP.GT.AND P5, PT, R0.reuse, 0x80, P3 ;  /* 0x000000800000780c */ /* 0x040fe20001fa4270 */
[----:B------:R-:W-:Y:S01]  /*12650*/  @P0 STG.E.U16 desc[UR36][R4.64+0xf2], R14 ;  /* 0x0000f20e04000986 */ /* 0x000fe2000c101524 */
[----:B------:R-:W-:-:S03]  /*12660*/  ISETP.GT.AND P6, PT, R0, 0x81, P3 ;  /* 0x000000810000780c */ /* 0x000fc60001fc4270 */
[----:B------:R0:W-:Y:S01]  /*12670*/  @P1 STG.E.U16 desc[UR36][R6.64+0xf0], R9 ;  /* 0x0000f00906001986 */ /* 0x0001e2000c101524 */
[----:B------:R-:W-:-:S04]  /*12680*/  F2FP.BF16.F32.PACK_AB R8, RZ, R8 ;  /* 0x00000008ff08723e */ /* 0x000fc800000010ff */
[----:B--2---:R-:W-:Y:S01]  /*12690*/  PRMT R12, R8, 0x7610, R12 ;  /* 0x00007610080c7816 */ /* 0x004fe2000000000c */
[-C--:B------:R-:W-:Y:S01]  /*126a0*/  FMUL R8, R208, R2.reuse ;  /* 0x00000002d0087220 */ /* 0x080fe20000400000 */
[----:B0-----:R-:W-:Y:S01]  /*126b0*/  F2FP.BF16.F32.PACK_AB R9, RZ, R3 ;  /* 0x00000003ff09723e */ /* 0x001fe200000010ff */
[----:B------:R-:W-:Y:S01]  /*126c0*/  FMUL R3, R209, R2 ;  /* 0x00000002d1037220 */ /* 0x000fe20000400000 */
[----:B------:R0:W-:Y:S01]  /*126d0*/  @P4 STG.E.U16 desc[UR36][R6.64+0xf2], R10 ;  /* 0x0000f20a06004986 */ /* 0x0001e2000c101524 */
[----:B------:R-:W-:-:S03]  /*126e0*/  ISETP.GT.AND P0, PT, R0, 0x80, P2 ;  /* 0x000000800000780c */ /* 0x000fc60001704270 */
[----:B------:R-:W-:Y:S01]  /*126f0*/  F2FP.BF16.F32.PACK_AB R3, RZ, R3 ;  /* 0x00000003ff03723e */ /* 0x000fe200000010ff */
[----:B------:R1:W-:Y:S01]  /*12700*/  @P5 STG.E.U16 desc[UR36][R4.64+0x100], R11 ;  /* 0x0001000b04005986 */ /* 0x0003e2000c101524 */
[----:B------:R-:W-:Y:S02]  /*12710*/  ISETP.GT.AND P1, PT, R0, 0x81, P2 ;  /* 0x000000810000780c */ /* 0x000fe40001724270 */
[----:B------:R-:W-:Y:S01]  /*12720*/  F2FP.BF16.F32.PACK_AB R8, RZ, R8 ;  /* 0x00000008ff08723e */ /* 0x000fe200000010ff */
[----:B------:R2:W-:Y:S01]  /*12730*/  @P6 STG.E.U16 desc[UR36][R4.64+0x102], R12 ;  /* 0x0001020c04006986 */ /* 0x0005e2000c101524 */
[----:B0-----:R-:W-:Y:S01]  /*12740*/  PRMT R10, R9, 0x7610, R10 ;  /* 0x00007610090a7816 */ /* 0x001fe2000000000a */
[-C--:B------:R-:W-:Y:S01]  /*12750*/  FMUL R9, R207, R2.reuse ;  /* 0x00000002cf097220 */ /* 0x080fe20000400000 */
[----:B-1----:R-:W-:Y:S01]  /*12760*/  PRMT R11, R3, 0x7610, R11 ;  /* 0x00007610030b7816 */ /* 0x002fe2000000000b */
[----:B------:R-:W-:Y:S01]  /*12770*/  FMUL R3, R206, R2 ;  /* 0x00000002ce037220 */ /* 0x000fe20000400000 */
[----:B------:R-:W-:-:S02]  /*12780*/  ISETP.GT.AND P4, PT, R0, 0x88, P3 ;  /* 0x000000880000780c */ /* 0x000fc40001f84270 */
[----:B--2---:R-:W-:Y:S02]  /*12790*/  PRMT R12, R8, 0x7610, R12 ;  /* 0x00007610080c7816 */ /* 0x004fe4000000000c */
[----:B------:R-:W-:Y:S01]  /*127a0*/  F2FP.BF16.F32.PACK_AB R8, RZ, R3 ;  /* 0x00000003ff08723e */ /* 0x000fe200000010ff */
[-C--:B------:R-:W-:Y:S01]  /*127b0*/  FMUL R3, R205, R2.reuse ;  /* 0x00000002cd037220 */ /* 0x080fe20000400000 */
[----:B------:R-:W-:Y:S02]  /*127c0*/  F2FP.BF16.F32.PACK_AB R9, RZ, R9 ;  /* 0x00000009ff09723e */ /* 0x000fe400000010ff */
[C---:B------:R-:W-:Y:S01]  /*127d0*/  ISETP.GT.AND P5, PT, R0.reuse, 0x89, P3 ;  /* 0x000000890000780c */ /* 0x040fe20001fa4270 */
[----:B------:R0:W-:Y:S01]  /*127e0*/  @P0 STG.E.U16 desc[UR36][R6.64+0x100], R10 ;  /* 0x0001000a06000986 */ /* 0x0001e2000c101524 */
[----:B------:R-:W-:Y:S02]  /*127f0*/  PRMT R13, R9, 0x7610, R13 ;  /* 0x00007610090d7816 */ /* 0x000fe4000000000d */
[----:B------:R-:W-:Y:S01]  /*12800*/  F2FP.BF16.F32.PACK_AB R9, RZ, R3 ;  /* 0x00000003ff09723e */ /* 0x000fe200000010ff */
[----:B------:R1:W-:Y:S01]  /*12810*/  @P1 STG.E.U16 desc[UR36][R6.64+0x102], R11 ;  /* 0x0001020b06001986 */ /* 0x0003e2000c101524 */
[C---:B------:R-:W-:Y:S01]  /*12820*/  ISETP.GT.AND P0, PT, R0.reuse, 0x88, P2 ;  /* 0x000000880000780c */ /* 0x040fe20001704270 */
[----:B------:R-:W-:Y:S01]  /*12830*/  FMUL R3, R203, R2 ;  /* 0x00000002cb037220 */ /* 0x000fe20000400000 */
[----:B------:R-:W-:-:S02]  /*12840*/  ISETP.GT.AND P1, PT, R0, 0x89, P2 ;  /* 0x000000890000780c */ /* 0x000fc40001724270 */
[----:B------:R-:W-:Y:S01]  /*12850*/  PRMT R14, R8, 0x7610, R14 ;  /* 0x00007610080e7816 */ /* 0x000fe2000000000e */
[----:B------:R-:W-:Y:S01]  /*12860*/  FMUL R8, R204, R2 ;  /* 0x00000002cc087220 */ /* 0x000fe20000400000 */
[----:B------:R-:W-:Y:S01]  /*12870*/  F2FP.BF16.F32.PACK_AB R3, RZ, R3 ;  /* 0x00000003ff03723e */ /* 0x000fe200000010ff */
[----:B------:R2:W-:Y:S01]  /*12880*/  @P4 STG.E.U16 desc[UR36][R4.64+0x110], R12 ;  /* 0x0001100c04004986 */ /* 0x0005e2000c101524 */
[----:B------:R-:W-:Y:S02]  /*12890*/  ISETP.GT.AND P4, PT, R0, 0x90, P3 ;  /* 0x000000900000780c */ /* 0x000fe40001f84270 */
        /* <DEDUP_REMOVED lines=9> */
[----:B------:R-:W-:Y:S02]  /*12930*/  F2FP.BF16.F32.PACK_AB R8, RZ, R8 ;  /* 0x00000008ff08723e */ /* 0x000fe400000010ff */
[----:B------:R-:W-:Y:S01]  /*12940*/  ISETP.GT.AND P1, PT, R0, 0x91, P2 ;  /* 0x000000910000780c */ /* 0x000fe20001724270 */
[----:B------:R1:W-:Y:S01]  /*12950*/  @P4 STG.E.U16 desc[UR36][R4.64+0x120], R10 ;  /* 0x0001200a04004986 */ /* 0x0003e2000c101524 */
[----:B--2---:R-:W-:Y:S01]  /*12960*/  PRMT R12, R8, 0x7610, R12 ;  /* 0x00007610080c7816 */ /* 0x004fe2000000000c */
[-C--:B------:R-:W-:Y:S01]  /*12970*/  FMUL R8, R199, R2.reuse ;  /* 0x00000002c7087220 */ /* 0x080fe20000400000 */
[----:B0-----:R-:W-:Y:S01]  /*12980*/  F2FP.BF16.F32.PACK_AB R9, RZ, R3 ;  /* 0x00000003ff09723e */ /* 0x001fe200000010ff */
[----:B------:R-:W-:Y:S01]  /*12990*/  FMUL R3, R200, R2 ;  /* 0x00000002c8037220 */ /* 0x000fe20000400000 */
[----:B------:R-:W-:Y:S01]  /*129a0*/  ISETP.GT.AND P4, PT, R0, 0x98, P3 ;  /* 0x000000980000780c */ /* 0x000fe20001f84270 */
[----:B------:R0:W-:Y:S03]  /*129b0*/  @P5 STG.E.U16 desc[UR36][R4.64+0x122], R11 ;  /* 0x0001220b04005986 */ /* 0x0001e6000c101524 */
[----:B------:R-:W-:-:S02]  /*129c0*/  F2FP.BF16.F32.PACK_AB R3, RZ, R3 ;  /* 0x00000003ff03723e */ /* 0x000fc400000010ff */
[----:B-1----:R-:W-:Y:S01]  /*129d0*/  PRMT R10, R9, 0x7610, R10 ;  /* 0x00007610090a7816 */ /* 0x002fe2000000000a */
[----:B------:R-:W-:Y:S01]  /*129e0*/  FMUL R9, R198, R2 ;  /* 0x00000002c6097220 */ /* 0x000fe20000400000 */
[----:B------:R-:W-:Y:S01]  /*129f0*/  F2FP.BF16.F32.PACK_AB R8, RZ, R8 ;  /* 0x00000008ff08723e */ /* 0x000fe200000010ff */
[----:B------:R1:W-:Y:S01]  /*12a00*/  @P0 STG.E.U16 desc[UR36][R6.64+0x120], R12 ;  /* 0x0001200c06000986 */ /* 0x0003e2000c101524 */
[----:B0-----:R-:W-:Y:S01]  /*12a10*/  PRMT R11, R3, 0x7610, R11 ;  /* 0x00007610030b7816 */ /* 0x001fe2000000000b */
[----:B------:R-:W-:Y:S01]  /*12a20*/  FMUL R3, R197, R2 ;  /* 0x00000002c5037220 */ /* 0x000fe20000400000 */
[C---:B------:R-:W-:Y:S01]  /*12a30*/  ISETP.GT.AND P5, PT, R0.reuse, 0x99, P3 ;  /* 0x000000990000780c */ /* 0x040fe20001fa4270 */
[----:B------:R0:W-:Y:S01]  /*12a40*/  @P1 STG.E.U16 desc[UR36][R6.64+0x122], R10 ;  /* 0x0001220a06001986 */ /* 0x0001e2000c101524 */
[----:B------:R-:W-:Y:S02]  /*12a50*/  ISETP.GT.AND P1, PT, R0, 0x98, P2 ;  /* 0x000000980000780c */ /* 0x000fe40001724270 */
[----:B------:R-:W-:-:S02]  /*12a60*/  F2FP.BF16.F32.PACK_AB R9, RZ, R9 ;  /* 0x00000009ff09723e */ /* 0x000fc400000010ff */
[----:B-1----:R-:W-:Y:S02]  /*12a70*/  PRMT R12, R8, 0x7610, R12 ;  /* 0x00007610080c7816 */ /* 0x002fe4000000000c */
[----:B------:R-:W-:Y:S01]  /*12a80*/  F2FP.BF16.F32.PACK_AB R8, RZ, R3 ;  /* 0x00000003ff08723e */ /* 0x000fe200000010ff */
[-C--:B------:R-:W-:Y:S01]  /*12a90*/  FMUL R3, R196, R2.reuse ;  /* 0x00000002c4037220 */ /* 0x080fe20000400000 */
[C---:B------:R-:W-:Y:S01]  /*12aa0*/  ISETP.GT.AND P0, PT, R0.reuse, 0x99, P2 ;  /* 0x000000990000780c */ /* 0x040fe20001704270 */
[----:B------:R1:W-:Y:S01]  /*12ab0*/  @P4 STG.E.U16 desc[UR36][R4.64+0x130], R11 ;  /* 0x0001300b04004986 */ /* 0x0003e2000c101524 */
[----:B------:R-:W-:Y:S02]  /*12ac0*/  ISETP.GT.AND P4, PT, R0, 0xa0, P3 ;  /* 0x000000a00000780c */ /* 0x000fe40001f84270 */
[----:B------:R-:W-:Y:S02]  /*12ad0*/  PRMT R13, R9, 0x7610, R13 ;  /* 0x00007610090d7816 */ /* 0x000fe4000000000d */
        /* <DEDUP_REMOVED lines=68> */
[----:B------:R-:W-:Y:S02]  /*12f20*/  ISETP.GT.AND P1, PT, R0, 0xb8, P2 ;  /* 0x000000b80000780c */ /* 0x000fe40001724270 */
[----:B------:R-:W-:Y:S02]  /*12f30*/  F2FP.BF16.F32.PACK_AB R8, RZ, R8 ;  /* 0x00000008ff08723e */ /* 0x000fe400000010ff */
[----:B0-----:R-:W-:Y:S01]  /*12f40*/  PRMT R10, R9, 0x7610, R10 ;  /* 0x00007610090a7816 */ /* 0x001fe2000000000a */
[-C--:B------:R-:W-:Y:S01]  /*12f50*/  FMUL R9, R180, R2.reuse ;  /* 0x00000002b4097220 */ /* 0x080fe20000400000 */
[----:B-1----:R-:W-:Y:S01]  /*12f60*/  PRMT R11, R3, 0x7610, R11 ;  /* 0x00007610030b7816 */ /* 0x002fe2000000000b */
[----:B------:R-:W-:Y:S01]  /*12f70*/  FMUL R3, R179, R2 ;  /* 0x00000002b3037220 */ /* 0x000fe20000400000 */
[----:B------:R0:W-:Y:S02]  /*12f80*/  @P5 STG.E.U16 desc[UR36][R4.64+0x170], R12 ;  /* 0x0001700c04005986 */ /* 0x0001e4000c101524 */
[----:B------:R-:W-:-:S02]  /*12f90*/  F2FP.BF16.F32.PACK_AB R9, RZ, R9 ;  /* 0x00000009ff09723e */ /* 0x000fc400000010ff */
[C---:B------:R-:W-:Y:S02]  /*12fa0*/  ISETP.GT.AND P4, PT, R0.reuse, 0xb9, P2 ;  /* 0x000000b90000780c */ /* 0x040fe40001784270 */
[----:B------:R-:W-:Y:S02]  /*12fb0*/  ISETP.GT.AND P5, PT, R0, 0xc0, P3 ;  /* 0x000000c00000780c */ /* 0x000fe40001fa4270 */
[----:B0-----:R-:W-:Y:S02]  /*12fc0*/  PRMT R12, R8, 0x7610, R12 ;  /* 0x00007610080c7816 */ /* 0x001fe4000000000c */
[----:B------:R-:W-:Y:S01]  /*12fd0*/  F2FP.BF16.F32.PACK_AB R8, RZ, R3 ;  /* 0x00000003ff08723e */ /* 0x000fe200000010ff */
[----:B------:R-:W-:Y:S01]  /*12fe0*/  FMUL R3, R178, R2 ;  /* 0x00000002b2037220 */ /* 0x000fe20000400000 */
[----:B------:R-:W-:Y:S01]  /*12ff0*/  PRMT R13, R9, 0x7610, R13 ;  /* 0x00007610090d7816 */ /* 0x000fe2000000000d */
[----:B------:R0:W-:Y:S01]  /*13000*/  @P6 STG.E.U16 desc[UR36][R4.64+0x172], R10 ;  /* 0x0001720a04006986 */ /* 0x0001e2000c101524 */
[----:B------:R-:W-:-:S02]  /*13010*/  ISETP.GT.AND P0, PT, R0, 0xc1, P3 ;  /* 0x000000c10000780c */ /* 0x000fc40001f04270 */
[----:B------:R-:W-:Y:S01]  /*13020*/  F2FP.BF16.F32.PACK_AB R9, RZ, R3 ;  /* 0x00000003ff09723e */ /* 0x000fe200000010ff */
[----:B------:R1:W-:Y:S01]  /*13030*/  @P1 STG.E.U16 desc[UR36][R6.64+0x170], R11 ;  /* 0x0001700b06001986 */ /* 0x0003e2000c101524 */
[-C--:B------:R-:W-:Y:S01]  /*13040*/  FMUL R3, R176, R2.reuse ;  /* 0x00000002b0037220 */ /* 0x080fe20000400000 */
[----:B------:R-:W-:Y:S02]  /*13050*/  ISETP.GT.AND P1, PT, R0, 0xc0, P2 ;  /* 0x000000c00000780c */ /* 0x000fe40001724270 */
        /* <DEDUP_REMOVED lines=40> */
[C---:B------:R-:W-:Y:S01]  /*132e0*/  ISETP.GT.AND P0, PT, R0.reuse, 0xd0, P2 ;  /* 0x000000d00000780c */ /* 0x040fe20001704270 */
        /* <DEDUP_REMOVED lines=11> */
[----:B------:R-:W-:Y:S01]  /*133a0*/  ISETP.GT.AND P5, PT, R0, 0xd9, P3 ;  /* 0x000000d90000780c */ /* 0x000fe20001fa4270 */
[----:B------:R-:W-:Y:S01]  /*133b0*/  FMUL R8, R166, R2 ;  /* 0x00000002a6087220 */ /* 0x000fe20000400000 */
[----:B------:R-:W-:Y:S01]  /*133c0*/  @P0 STG.E.U16 desc[UR36][R6.64+0x1a0], R14 ;  /* 0x0001a00e06000986 */ /* 0x000fe2000c101524 */
[----:B------:R-:W-:-:S03]  /*133d0*/  ISETP.GT.AND P0, PT, R0, 0xd8, P2 ;  /* 0x000000d80000780c */ /* 0x000fc60001704270 */
[----:B------:R0:W-:Y:S01]  /*133e0*/  @P1 STG.E.U16 desc[UR36][R6.64+0x1a2], R9 ;  /* 0x0001a20906001986 */ /* 0x0001e2000c101524 */
[----:B------:R-:W-:Y:S02]  /*133f0*/  F2FP.BF16.F32.PACK_AB R8, RZ, R8 ;  /* 0x00000008ff08723e */ /* 0x000fe400000010ff */
[----:B------:R-:W-:Y:S02]  /*13400*/  ISETP.GT.AND P1, PT, R0, 0xd9, P2 ;  /* 0x000000d90000780c */ /* 0x000fe40001724270 */
        /* <DEDUP_REMOVED lines=16> */
[----:B------:R1:W-:Y:S01]  /*13510*/  @P1 STG.E.U16 desc[UR36][R6.64+0x1b2], R10 ;  /* 0x0001b20a06001986 */ /* 0x0003e2000c101524 */
[----:B------:R-:W-:Y:S02]  /*13520*/  ISETP.GT.AND P1, PT, R0, 0xe0, P2 ;  /* 0x000000e00000780c */ /* 0x000fe40001724270 */
[----:B0-----:R-:W-:Y:S02]  /*13530*/  PRMT R12, R8, 0x7610, R12 ;  /* 0x00007610080c7816 */ /* 0x001fe4000000000c */
[----:B------:R-:W-:Y:S01]  /*13540*/  F2FP.BF16.F32.PACK_AB R8, RZ, R3 ;  /* 0x00000003ff08723e */ /* 0x000fe200000010ff */
[-C--:B------:R-:W-:Y:S01]  /*13550*/  FMUL R3, R160, R2.reuse ;  /* 0x00000002a0037220 */ /* 0x080fe20000400000 */
[----:B------:R-:W-:Y:S01]  /*13560*/  ISETP.GT.AND P0, PT, R0, 0xe1, P2 ;  /* 0x000000e10000780c */ /* 0x000fe20001704270 */
[----:B------:R0:W-:Y:S01]  /*13570*/  @P4 STG.E.U16 desc[UR36][R4.64+0x1c0], R11 ;  /* 0x0001c00b04004986 */ /* 0x0001e2000c101524 */
[----:B-1----:R-:W-:Y:S02]  /*13580*/  PRMT R10, R9, 0x7610, R10 ;  /* 0x00007610090a7816 */ /* 0x002fe4000000000a */
[----:B------:R-:W-:Y:S01]  /*13590*/  PRMT R13, R8, 0x7610, R13 ;  /* 0x00007610080d7816 */ /* 0x000fe2000000000d */
[----:B------:R-:W-:Y:S01]  /*135a0*/  @P5 STG.E.U16 desc[UR36][R4.64+0x1c2], R12 ;  /* 0x0001c20c04005986 */ /* 0x000fe2000c101524 */
[----:B------:R-:W-:Y:S01]  /*135b0*/  FMUL R8, R159, R2 ;  /* 0x000000029f087220 */ /* 0x000fe20000400000 */
[----:B------:R-:W-:-:S02]  /*135c0*/  ISETP.GT.AND P4, PT, R0, 0xe8, P3 ;  /* 0x000000e80000780c */ /* 0x000fc40001f84270 */
[----:B------:R-:W-:Y:S01]  /*135d0*/  F2FP.BF16.F32.PACK_AB R9, RZ, R3 ;  /* 0x00000003ff09723e */ /* 0x000fe200000010ff */
[----:B------:R-:W-:Y:S01]  /*135e0*/  FMUL R3, R158, R2 ;  /* 0x000000029e037220 */ /* 0x000fe20000400000 */
[C---:B------:R-:W-:Y:S02]  /*135f0*/  ISETP.GT.AND P5, PT, R0.reuse, 0xe9, P3 ;  /* 0x000000e90000780c */ /* 0x040fe40001fa4270 */
[----:B------:R-:W-:Y:S02]  /*13600*/  ISETP.GT.AND P6, PT, R0, 0xe8, P2 ;  /* 0x000000e80000780c */ /* 0x000fe400017c4270 */
[----:B------:R-:W-:Y:S01]  /*13610*/  F2FP.BF16.F32.PACK_AB R8, RZ, R8 ;  /* 0x00000008ff08723e */ /* 0x000fe200000010ff */
[----:B------:R1:W-:Y:S01]  /*13620*/  @P1 STG.E.U16 desc[UR36][R6.64+0x1c0], R10 ;  /* 0x0001c00a06001986 */ /* 0x0003e2000c101524 */
[----:B------:R-:W-:Y:S02]  /*13630*/  F2FP.BF16.F32.PACK_AB R3, RZ, R3 ;  /* 0x00000003ff03723e */ /* 0x000fe400000010ff */
[----:B0-----:R-:W-:-:S02]  /*13640*/  PRMT R11, R8, 0x7610, R11 ;  /* 0x00007610080b7816 */ /* 0x001fc4000000000b */
[----:B------:R-:W-:Y:S01]  /*13650*/  PRMT R18, R3, 0x7610, R18 ;  /* 0x0000761003127816 */ /* 0x000fe20000000012 */
[----:B------:R0:W-:Y:S01]  /*13660*/  @P0 STG.E.U16 desc[UR36][R6.64+0x1c2], R13 ;  /* 0x0001c20d06000986 */ /* 0x0001e2000c101524 */
[----:B-1----:R-:W-:Y:S01]  /*13670*/  PRMT R10, R9, 0x7610, R10 ;  /* 0x00007610090a7816 */ /* 0x002fe2000000000a */
[----:B------:R-:W-:-:S04]  /*13680*/  FMUL R3, R157, R2 ;  /* 0x000000029d037220 */ /* 0x000fc80000400000 */
[----:B------:R-:W-:Y:S01]  /*13690*/  @P4 STG.E.U16 desc[UR36][R4.64+0x1d0], R10 ;  /* 0x0001d00a04004986 */ /* 0x000fe2000c101524 */
[----:B------:R-:W-:-:S03]  /*136a0*/  ISETP.GT.AND P4, PT, R0, 0xe9, P2 ;  /* 0x000000e90000780c */ /* 0x000fc60001784270 */
[----:B------:R1:W-:Y:S01]  /*136b0*/  @P5 STG.E.U16 desc[UR36][R4.64+0x1d2], R11 ;  /* 0x0001d20b04005986 */ /* 0x0003e2000c101524 */
[----:B------:R-:W-:-:S03]  /*136c0*/  ISETP.GT.AND P5, PT, R0, 0xf0, P3 ;  /* 0x000000f00000780c */ /* 0x000fc60001fa4270 */
[----:B------:R-:W-:Y:S01]  /*136d0*/  @P6 STG.E.U16 desc[UR36][R6.64+0x1d0], R18 ;  /* 0x0001d01206006986 */ /* 0x000fe2000c101524 */
[----:B------:R-:W-:Y:S01]  /*136e0*/  ISETP.GT.AND P6, PT, R0, 0xf1, P3 ;  /* 0x000000f10000780c */ /* 0x000fe20001fc4270 */
[-C--:B------:R-:W-:Y:S01]  /*136f0*/  FMUL R8, R156, R2.reuse ;  /* 0x000000029c087220 */ /* 0x080fe20000400000 */
[----:B------:R-:W-:Y:S01]  /*13700*/  FMUL R9, R155, R2 ;  /* 0x000000029b097220 */ /* 0x000fe20000400000 */
[----:B0-----:R-:W-:-:S03]  /*13710*/  F2FP.BF16.F32.PACK_AB R13, RZ, R3 ;  /* 0x00000003ff0d723e */ /* 0x001fc600000010ff */
[----:B------:R-:W-:Y:S02]  /*13720*/  F2FP.BF16.F32.PACK_AB R14, RZ, R8 ;  /* 0x00000008ff0e723e */ /* 0x000fe400000010ff */
[----:B------:R-:W-:Y:S01]  /*13730*/  F2FP.BF16.F32.PACK_AB R15, RZ, R9 ;  /* 0x00000009ff0f723e */ /* 0x000fe200000010ff */
[----:B------:R-:W-:Y:S01]  /*13740*/  @P4 STG.E.U16 desc[UR36][R6.64+0x1d2], R13 ;  /* 0x0001d20d06004986 */ /* 0x000fe2000c101524 */
[----:B------:R-:W-:-:S03]  /*13750*/  ISETP.GT.AND P4, PT, R0, 0xf1, P2 ;  /* 0x000000f10000780c */ /* 0x000fc60001784270 */
[----:B------:R-:W-:Y:S04]  /*13760*/  @P5 STG.E.U16 desc[UR36][R4.64+0x1e0], R14 ;  /* 0x0001e00e04005986 */ /* 0x000fe8000c101524 */
[----:B------:R-:W-:Y:S01]  /*13770*/  @P6 STG.E.U16 desc[UR36][R4.64+0x1e2], R15 ;  /* 0x0001e20f04006986 */ /* 0x000fe2000c101524 */
[----:B------:R-:W-:Y:S01]  /*13780*/  ISETP.GT.AND P6, PT, R0, 0xf0, P2 ;  /* 0x000000f00000780c */ /* 0x000fe200017c4270 */
[-C--:B-1----:R-:W-:Y:S01]  /*13790*/  FMUL R11, R154, R2.reuse ;  /* 0x000000029a0b7220 */ /* 0x082fe20000400000 */
[----:B------:R-:W-:-:S04]  /*137a0*/  FMUL R12, R23, R2 ;  /* 0x00000002170c7220 */ /* 0x000fc80000400000 */
[----:B------:R-:W-:Y:S02]  /*137b0*/  F2FP.BF16.F32.PACK_AB R11, RZ, R11 ;  /* 0x0000000bff0b723e */ /* 0x000fe400000010ff */
[----:B------:R-:W-:Y:S02]  /*137c0*/  F2FP.BF16.F32.PACK_AB R12, RZ, R12 ;  /* 0x0000000cff0c723e */ /* 0x000fe400000010ff */
[C---:B------:R-:W-:Y:S02]  /*137d0*/  ISETP.GT.AND P5, PT, R0.reuse, 0xf8, P3 ;  /* 0x000000f80000780c */ /* 0x040fe40001fa4270 */
[----:B------:R-:W-:Y:S01]  /*137e0*/  ISETP.GT.AND P3, PT, R0, 0xf9, P3 ;  /* 0x000000f90000780c */ /* 0x000fe20001f64270 */
[----:B------:R-:W-:Y:S01]  /*137f0*/  @P6 STG.E.U16 desc[UR36][R6.64+0x1e0], R11 ;  /* 0x0001e00b06006986 */ /* 0x000fe2000c101524 */
[----:B------:R-:W-:-:S03]  /*13800*/  FMUL R10, R22, R2 ;  /* 0x00000002160a7220 */ /* 0x000fc60000400000 */
[----:B------:R0:W-:Y:S01]  /*13810*/  @P4 STG.E.U16 desc[UR36][R6.64+0x1e2], R12 ;  /* 0x0001e20c06004986 */ /* 0x0001e2000c101524 */
[----:B------:R-:W-:Y:S01]  /*13820*/  ISETP.GT.AND P4, PT, R0, 0xf8, P2 ;  /* 0x000000f80000780c */ /* 0x000fe20001784270 */
[-C--:B------:R-:W-:Y:S01]  /*13830*/  FMUL R9, R21, R2.reuse ;  /* 0x0000000215097220 */ /* 0x080fe20000400000 */
[-C--:B------:R-:W-:Y:S01]  /*13840*/  FMUL R8, R19, R2.reuse ;  /* 0x0000000213087220 */ /* 0x080fe20000400000 */
[----:B------:R-:W-:Y:S01]  /*13850*/  FMUL R3, R20, R2 ;  /* 0x0000000214037220 */ /* 0x000fe20000400000 */
[----:B------:R-:W-:Y:S02]  /*13860*/  F2FP.BF16.F32.PACK_AB R10, RZ, R10 ;  /* 0x0000000aff0a723e */ /* 0x000fe400000010ff */
[----:B------:R-:W-:Y:S02]  /*13870*/  ISETP.GT.AND P2, PT, R0, 0xf9, P2 ;  /* 0x000000f90000780c */ /* 0x000fe40001744270 */
[----:B------:R-:W-:Y:S02]  /*13880*/  F2FP.BF16.F32.PACK_AB R9, RZ, R9 ;  /* 0x00000009ff09723e */ /* 0x000fe400000010ff */
[----:B------:R-:W-:-:S02]  /*13890*/  F2FP.BF16.F32.PACK_AB R8, RZ, R8 ;  /* 0x00000008ff08723e */ /* 0x000fc400000010ff */
[----:B------:R-:W-:Y:S01]  /*138a0*/  F2FP.BF16.F32.PACK_AB R3, RZ, R3 ;  /* 0x00000003ff03723e */ /* 0x000fe200000010ff */
[----:B------:R-:W-:Y:S01]  /*138b0*/  @P5 STG.E.U16 desc[UR36][R4.64+0x1f0], R10 ;  /* 0x0001f00a04005986 */ /* 0x000fe2000c101524 */
[----:B0-----:R-:W-:Y:S01]  /*138c0*/  PRMT R12, R8, 0x7610, R12 ;  /* 0x00007610080c7816 */ /* 0x001fe2000000000c */
[----:B------:R-:W-:Y:S01]  /*138d0*/  @P4 IMAD.MOV.U32 R8, RZ, RZ, R6 ;  /* 0x000000ffff084224 */ /* 0x000fe200078e0006 */
[----:B------:R-:W-:Y:S01]  /*138e0*/  PRMT R11, R3, 0x7610, R11 ;  /* 0x00007610030b7816 */ /* 0x000fe2000000000b */
[----:B------:R0:W-:Y:S01]  /*138f0*/  @P3 STG.E.U16 desc[UR36][R4.64+0x1f2], R9 ;  /* 0x0001f20904003986 */ /* 0x0001e2000c101524 */
[----:B------:R-:W-:Y:S01]  /*13900*/  USHF.L.U32 UR12, UR8, 0x8, URZ ;  /* 0x00000008080c7899 */ /* 0x000fe2000800063f */
[----:B------:R-:W-:Y:S01]  /*13910*/  ISETP.GT.AND P1, PT, R153, 0x80, PT ;  /* 0x000000809900780c */ /* 0x000fe20003f24270 */
[----:B------:R-:W-:Y:S01]  /*13920*/  USHF.L.U64.HI UR11, UR8, 0x8, UR9 ;  /* 0x00000008080b7899 */ /* 0x000fe20008010209 */
[----:B0-----:R-:W-:-:S03]  /*13930*/  @P4 IMAD.MOV.U32 R9, RZ, RZ, R7 ;  /* 0x000000ffff094224 */ /* 0x001fc600078e0007 */
[----:B------:R-:W-:Y:S02]  /*13940*/  IMAD.U32 R3, RZ, RZ, UR12 ;  /* 0x0000000cff037e24 */ /* 0x000fe4000f8e00ff */
[----:B------:R0:W-:Y:S01]  /*13950*/  @P4 STG.E.U16 desc[UR36][R8.64+0x1f0], R11 ;  /* 0x0001f00b08004986 */ /* 0x0001e2000c101524 */
[C---:B------:R-:W-:Y:S02]  /*13960*/  ISETP.GT.AND P3, PT, R0.reuse, RZ, P1 ;  /* 0x000000ff0000720c */ /* 0x040fe40000f64270 */
[----:B------:R-:W-:Y:S01]  /*13970*/  ISETP.GT.AND P4, PT, R0, 0x1, P1 ;  /* 0x000000010000780c */ /* 0x000fe20000f84270 */
[-C--:B------:R-:W-:Y:S01]  /*13980*/  FMUL R24, R24, R2.reuse ;  /* 0x0000000218187220 */ /* 0x080fe20000400000 */
[----:B------:R-:W-:Y:S01]  /*13990*/  FMUL R25, R25, R2 ;  /* 0x0000000219197220 */ /* 0x000fe20000400000 */
[----:B0-----:R-:W-:Y:S02]  /*139a0*/  @P2 IMAD.MOV.U32 R8, RZ, RZ, R6 ;  /* 0x000000ffff082224 */ /* 0x001fe400078e0006 */
[----:B------:R-:W-:-:S02]  /*139b0*/  @P2 IMAD.MOV.U32 R9, RZ, RZ, R7 ;  /* 0x000000ffff092224 */ /* 0x000fc400078e0007 */
[----:B------:R-:W-:-:S03]  /*139c0*/  IMAD.U32 R7, RZ, RZ, UR11 ;  /* 0x0000000bff077e24 */ /* 0x000fc6000f8e00ff */
[----:B------:R0:W-:Y:S01]  /*139d0*/  @P2 STG.E.U16 desc[UR36][R8.64+0x1f2], R12 ;  /* 0x0001f20c08002986 */ /* 0x0001e2000c101524 */
[C---:B------:R-:W-:Y:S02]  /*139e0*/  IADD3 R6, P2, P6, R4.reuse, UR5, R3 ;  /* 0x0000000504067c10 */ /* 0x040fe4000fe5e003 */
[----:B------:R-:W-:Y:S02]  /*139f0*/  IADD3 R4, P5, R4, UR12, RZ ;  /* 0x0000000c04047c10 */ /* 0x000fe4000ffbe0ff */
[----:B------:R-:W-:Y:S02]  /*13a00*/  IADD3.X R7, R5, UR4, R7, P2, P6 ;  /* 0x0000000405077c10 */ /* 0x000fe400097ec407 */
[----:B------:R-:W-:Y:S02]  /*13a10*/  ISETP.GT.AND P0, PT, R153, 0x88, PT ;  /* 0x000000889900780c */ /* 0x000fe40003f04270 */
[----:B------:R-:W-:Y:S02]  /*13a20*/  F2FP.BF16.F32.PACK_AB R24, RZ, R24 ;  /* 0x00000018ff18723e */ /* 0x000fe400000010ff */
[----:B------:R-:W-:-:S02]  /*13a30*/  IADD3.X R5, R5, UR11, RZ, P5, !PT ;  /* 0x0000000b05057c10 */ /* 0x000fc4000affe4ff */
[----:B------:R-:W-:Y:S02]  /*13a40*/  F2FP.BF16.F32.PACK_AB R25, RZ, R25 ;  /* 0x00000019ff19723e */ /* 0x000fe400000010ff */
[C---:B------:R-:W-:Y:S01]  /*13a50*/  ISETP.GT.AND P2, PT, R0.reuse, RZ, P0 ;  /* 0x000000ff0000720c */ /* 0x040fe20000744270 */
[----:B------:R-:W-:Y:S01]  /*13a60*/  @P3 STG.E.U16 desc[UR36][R4.64], R24 ;  /* 0x0000001804003986 */ /* 0x000fe2000c101524 */
[----:B------:R-:W-:Y:S01]  /*13a70*/  ISETP.GT.AND P3, PT, R0, 0x1, P0 ;  /* 0x000000010000780c */ /* 0x000fe20000764270 */
[-C--:B------:R-:W-:Y:S02]  /*13a80*/  FMUL R26, R26, R2.reuse ;  /* 0x000000021a1a7220 */ /* 0x080fe40000400000 */
[----:B------:R-:W-:Y:S01]  /*13a90*/  @P4 STG.E.U16 desc[UR36][R4.64+0x2], R25 ;  /* 0x0000021904004986 */ /* 0x000fe2000c101524 */
[----:B------:R-:W-:Y:S01]  /*13aa0*/  ISETP.GT.AND P4, PT, R0, 0x8, P1 ;  /* 0x000000080000780c */ /* 0x000fe20000f84270 */
[-C--:B------:R-:W-:Y:S01]  /*13ab0*/  FMUL R27, R27, R2.reuse ;  /* 0x000000021b1b7220 */ /* 0x080fe20000400000 */
[----:B0-----:R-:W-:Y:S01]  /*13ac0*/  IADD3 R8, P5, R4, UR5, RZ ;  /* 0x0000000504087c10 */ /* 0x001fe2000ffbe0ff */
[----:B------:R-:W-:Y:S01]  /*13ad0*/  FMUL R28, R28, R2 ;  /* 0x000000021c1c7220 */ /* 0x000fe20000400000 */
[----:B------:R-:W-:-:S02]  /*13ae0*/  F2FP.BF16.F32.PACK_AB R26, RZ, R26 ;  /* 0x0000001aff1a723e */ /* 0x000fc400000010ff */
[----:B------:R-:W-:Y:S02]  /*13af0*/  IADD3.X R9, R5, UR4, RZ, P5, !PT ;  /* 0x0000000405097c10 */ /* 0x000fe4000affe4ff */
[----:B------:R-:W-:Y:S02]  /*13b00*/  F2FP.BF16.F32.PACK_AB R27, RZ, R27 ;  /* 0x0000001bff1b723e */ /* 0x000fe400000010ff */
[----:B------:R-:W-:Y:S01]  /*13b10*/  F2FP.BF16.F32.PACK_AB R28, RZ, R28 ;  /* 0x0000001cff1c723e */ /* 0x000fe200000010ff */
[----:B------:R-:W-:Y:S01]  /*13b20*/  @P2 STG.E.U16 desc[UR36][R8.64], R26 ;  /* 0x0000001a08002986 */ /* 0x000fe2000c101524 */
[C---:B------:R-:W-:Y:S02]  /*13b30*/  ISETP.GT.AND P5, PT, R0.reuse, 0x9, P1 ;  /* 0x000000090000780c */ /* 0x040fe40000fa4270 */
[C---:B------:R-:W-:Y:S01]  /*13b40*/  ISETP.GT.AND P2, PT, R0.reuse, 0x8, P0 ;  /* 0x000000080000780c */ /* 0x040fe20000744270 */
[----:B------:R-:W-:Y:S01]  /*13b50*/  @P3 STG.E.U16 desc[UR36][R8.64+0x2], R27 ;  /* 0x0000021b08003986 */ /* 0x000fe2000c101524 */
[-C--:B------:R-:W-:Y:S01]  /*13b60*/  FMUL R29, R29, R2.reuse ;  /* 0x000000021d1d7220 */ /* 0x080fe20000400000 */
[----:B------:R-:W-:Y:S01]  /*13b70*/  ISETP.GT.AND P3, PT, R0, 0x9, P0 ;  /* 0x000000090000780c */ /* 0x000fe20000764270 */
[-C--:B------:R-:W-:Y:S01]  /*13b80*/  FMUL R30, R30, R2.reuse ;  /* 0x000000021e1e7220 */ /* 0x080fe20000400000 */
[----:B------:R-:W-:Y:S01]  /*13b90*/  @P4 STG.E.U16 desc[UR36][R4.64+0x10], R28 ;  /* 0x0000101c04004986 */ /* 0x000fe2000c101524 */
[----:B------:R-:W-:Y:S01]  /*13ba0*/  ISETP.GT.AND P4, PT, R0, 0x10, P1 ;  /* 0x000000100000780c */ /* 0x000fe20000f84270 */
[-C--:B------:R-:W-:Y:S01]  /*13bb0*/  FMUL R31, R31, R2.reuse ;  /* 0x000000021f1f7220 */ /* 0x080fe20000400000 */
[----:B------:R-:W-:Y:S01]  /*13bc0*/  IADD3 R10, P6, R4, UR5, RZ ;  /* 0x00000005040a7c10 */ /* 0x000fe2000ffde0ff */
[----:B------:R-:W-:Y:S01]  /*13bd0*/  FMUL R32, R32, R2 ;  /* 0x0000000220207220 */ /* 0x000fe20000400000 */
[----:B------:R-:W-:-:S02]  /*13be0*/  F2FP.BF16.F32.PACK_AB R29, RZ, R29 ;  /* 0x0000001dff1d723e */ /* 0x000fc400000010ff */
[----:B------:R-:W-:Y:S02]  /*13bf0*/  F2FP.BF16.F32.PACK_AB R30, RZ, R30 ;  /* 0x0000001eff1e723e */ /* 0x000fe400000010ff */
[----:B------:R-:W-:Y:S02]  /*13c00*/  IADD3.X R11, R5, UR4, RZ, P6, !PT ;  /* 0x00000004050b7c10 */ /* 0x000fe4000b7fe4ff */
[----:B------:R-:W-:Y:S01]  /*13c10*/  F2FP.BF16.F32.PACK_AB R31, RZ, R31 ;  /* 0x0000001fff1f723e */ /* 0x000fe200000010ff */
[----:B------:R-:W-:Y:S01]  /*13c20*/  @P5 STG.E.U16 desc[UR36][R4.64+0x12], R29 ;  /* 0x0000121d04005986 */ /* 0x000fe2000c101524 */
[----:B------:R-:W-:Y:S02]  /*13c30*/  F2FP.BF16.F32.PACK_AB R32, RZ, R32 ;  /* 0x00000020ff20723e */ /* 0x000fe400000010ff */
[C---:B------:R-:W-:Y:S01]  /*13c40*/  ISETP.GT.AND P5, PT, R0.reuse, 0x11, P1 ;  /* 0x000000110000780c */ /* 0x040fe20000fa4270 */
[----:B------:R-:W-:Y:S01]  /*13c50*/  @P2 STG.E.U16 desc[UR36][R10.64+0x10], R30 ;  /* 0x0000101e0a002986 */ /* 0x000fe2000c101524 */
[----:B------:R-:W-:Y:S01]  /*13c60*/  ISETP.GT.AND P2, PT, R0, 0x10, P0 ;  /* 0x000000100000780c */ /* 0x000fe20000744270 */
[----:B------:R-:W-:-:S02]  /*13c70*/  FMUL R33, R33, R2 ;  /* 0x0000000221217220 */ /* 0x000fc40000400000 */
[----:B------:R-:W-:Y:S01]  /*13c80*/  @P3 STG.E.U16 desc[UR36][R6.64+0x12], R31 ;  /* 0x0000121f06003986 */ /* 0x000fe2000c101524 */
[----:B------:R-:W-:Y:S01]  /*13c90*/  ISETP.GT.AND P3, PT, R0, 0x11, P0 ;  /* 0x000000110000780c */ /* 0x000fe20000764270 */
[-C--:B------:R-:W-:Y:S02]  /*13ca0*/  FMUL R34, R34, R2.reuse ;  /* 0x0000000222227220 */ /* 0x080fe40000400000 */
[----:B------:R-:W-:Y:S01]  /*13cb0*/  @P4 STG.E.U16 desc[UR36][R4.64+0x20], R32 ;  /* 0x0000202004004986 */ /* 0x000fe2000c101524 */
[----:B------:R-:W-:Y:S01]  /*13cc0*/  ISETP.GT.AND P4, PT, R0, 0x18, P1 ;  /* 0x000000180000780c */ /* 0x000fe20000f84270 */
[-C--:B------:R-:W-:Y:S01]  /*13cd0*/  FMUL R35, R35, R2.reuse ;  /* 0x0000000223237220 */ /* 0x080fe20000400000 */
[----:B------:R-:W-:Y:S01]  /*13ce0*/  FMUL R36, R36, R2 ;  /* 0x0000000224247220 */ /* 0x000fe20000400000 */
[----:B------:R-:W-:Y:S02]  /*13cf0*/  F2FP.BF16.F32.PACK_AB R33, RZ, R33 ;  /* 0x00000021ff21723e */ /* 0x000fe400000010ff */
[----:B------:R-:W-:-:S02]  /*13d00*/  F2FP.BF16.F32.PACK_AB R34, RZ, R34 ;  /* 0x00000022ff22723e */ /* 0x000fc400000010ff */
[----:B------:R-:W-:Y:S01]  /*13d10*/  F2FP.BF16.F32.PACK_AB R35, RZ, R35 ;  /* 0x00000023ff23723e */ /* 0x000fe200000010ff */
[----:B------:R-:W-:Y:S01]  /*13d20*/  @P5 STG.E.U16 desc[UR36][R4.64+0x22], R33 ;  /* 0x0000222104005986 */ /* 0x000fe2000c101524 */
[----:B------:R-:W-:Y:S02]  /*13d30*/  F2FP.BF16.F32.PACK_AB R36, RZ, R36 ;  /* 0x00000024ff24723e */ /* 0x000fe400000010ff */
[C---:B------:R-:W-:Y:S01]  /*13d40*/  ISETP.GT.AND P5, PT, R0.reuse, 0x19, P1 ;  /* 0x000000190000780c */ /* 0x040fe20000fa4270 */
[----:B------:R-:W-:Y:S01]  /*13d50*/  @P2 STG.E.U16 desc[UR36][R6.64+0x20], R34 ;  /* 0x0000202206002986 */ /* 0x000fe2000c101524 */
[C---:B------:R-:W-:Y:S01]  /*13d60*/  ISETP.GT.AND P2, PT, R0.reuse, 0x18, P0 ;  /* 0x000000180000780c */ /* 0x040fe20000744270 */
[-C--:B------:R-:W-:Y:S02]  /*13d70*/  FMUL R37, R37, R2.reuse ;  /* 0x0000000225257220 */ /* 0x080fe40000400000 */
[----:B------:R-:W-:Y:S01]  /*13d80*/  @P3 STG.E.U16 desc[UR36][R6.64+0x22], R35 ;  /* 0x0000222306003986 */ /* 0x000fe2000c101524 */
[----:B------:R-:W-:Y:S01]  /*13d90*/  ISETP.GT.AND P3, PT, R0, 0x19, P0 ;  /* 0x000000190000780c */ /* 0x000fe20000764270 */
[----:B------:R-:W-:-:S02]  /*13da0*/  FMUL R38, R38, R2 ;  /* 0x0000000226267220 */ /* 0x000fc40000400000 */
[----:B------:R-:W-:Y:S01]  /*13db0*/  @P4 STG.E.U16 desc[UR36][R4.64+0x30], R36 ;  /* 0x0000302404004986 */ /* 0x000fe2000c101524 */
[----:B------:R-:W-:Y:S01]  /*13dc0*/  ISETP.GT.AND P4, PT, R0, 0x20, P1 ;  /* 0x000000200000780c */ /* 0x000fe20000f84270 */
[-C--:B------:R-:W-:Y:S01]  /*13dd0*/  FMUL R39, R39, R2.reuse ;  /* 0x0000000227277220 */ /* 0x080fe20000400000 */
[----:B------:R-:W-:Y:S01]  /*13de0*/  FMUL R40, R40, R2 ;  /* 0x0000000228287220 */ /* 0x000fe20000400000 */
[----:B------:R-:W-:Y:S02]  /*13df0*/  F2FP.BF16.F32.PACK_AB R37, RZ, R37 ;  /* 0x00000025ff25723e */ /* 0x000fe400000010ff */
[----:B------:R-:W-:Y:S02]  /*13e00*/  F2FP.BF16.F32.PACK_AB R38, RZ, R38 ;  /* 0x00000026ff26723e */ /* 0x000fe400000010ff */
[----:B------:R-:W-:Y:S01]  /*13e10*/  F2FP.BF16.F32.PACK_AB R39, RZ, R39 ;  /* 0x00000027ff27723e */ /* 0x000fe200000010ff */
[----:B------:R-:W-:Y:S01]  /*13e20*/  @P5 STG.E.U16 desc[UR36][R4.64+0x32], R37 ;  /* 0x0000322504005986 */ /* 0x000fe2000c101524 */
[----:B------:R-:W-:-:S02]  /*13e30*/  F2FP.BF16.F32.PACK_AB R40, RZ, R40 ;  /* 0x00000028ff28723e */ /* 0x000fc400000010ff */
[C---:B------:R-:W-:Y:S01]  /*13e40*/  ISETP.GT.AND P5, PT, R0.reuse, 0x21, P1 ;  /* 0x000000210000780c */ /* 0x040fe20000fa4270 */
[----:B------:R-:W-:Y:S01]  /*13e50*/  @P2 STG.E.U16 desc[UR36][R6.64+0x30], R38 ;  /* 0x0000302606002986 */ /* 0x000fe2000c101524 */
[C---:B------:R-:W-:Y:S01]  /*13e60*/  ISETP.GT.AND P2, PT, R0.reuse, 0x20, P0 ;  /* 0x000000200000780c */ /* 0x040fe20000744270 */
[-C--:B------:R-:W-:Y:S02]  /*13e70*/  FMUL R41, R41, R2.reuse ;  /* 0x0000000229297220 */ /* 0x080fe40000400000 */
[----:B------:R-:W-:Y:S01]  /*13e80*/  @P3 STG.E.U16 desc[UR36][R6.64+0x32], R39 ;  /* 0x0000322706003986 */ /* 0x000fe2000c101524 */
[----:B------:R-:W-:Y:S01]  /*13e90*/  ISETP.GT.AND P3, PT, R0, 0x21, P0 ;  /* 0x000000210000780c */ /* 0x000fe20000764270 */
[-C--:B------:R-:W-:Y:S02]  /*13ea0*/  FMUL R42, R42, R2.reuse ;  /* 0x000000022a2a7220 */ /* 0x080fe40000400000 */
[----:B------:R-:W-:Y:S01]  /*13eb0*/  @P4 STG.E.U16 desc[UR36][R4.64+0x40], R40 ;  /* 0x0000402804004986 */ /* 0x000fe2000c101524 */
[----:B------:R-:W-:Y:S01]  /*13ec0*/  ISETP.GT.AND P4, PT, R0, 0x28, P1 ;  /* 0x000000280000780c */ /* 0x000fe20000f84270 */
[-C--:B------:R-:W-:Y:S01]  /*13ed0*/  FMUL R43, R43, R2.reuse ;  /* 0x000000022b2b7220 */ /* 0x080fe20000400000 */
[----:B------:R-:W-:Y:S01]  /*13ee0*/  FMUL R44, R44, R2 ;  /* 0x000000022c2c7220 */ /* 0x000fe20000400000 */
[----:B------:R-:W-:-:S02]  /*13ef0*/  F2FP.BF16.F32.PACK_AB R41, RZ, R41 ;  /* 0x00000029ff29723e */ /* 0x000fc400000010ff */
[----:B------:R-:W-:Y:S02]  /*13f00*/  F2FP.BF16.F32.PACK_AB R42, RZ, R42 ;  /* 0x0000002aff2a723e */ /* 0x000fe400000010ff */
        /* <DEDUP_REMOVED lines=357> */
[----:B------:R-:W-:Y:S01]  /*15560*/  ISETP.GT.AND P2, PT, R0, 0xd8, P0 ;  /* 0x000000d80000780c */ /* 0x000fe20000744270 */
[-C--:B------:R-:W-:Y:S02]  /*15570*/  FMUL R133, R133, R2.reuse ;  /* 0x0000000285857220 */ /* 0x080fe40000400000 */
[----:B------:R-:W-:Y:S01]  /*15580*/  @P3 STG.E.U16 desc[UR36][R6.64+0x1a2], R131 ;  /* 0x0001a28306003986 */ /* 0x000fe2000c101524 */
[----:B------:R-:W-:-:S03]  /*15590*/  FMUL R134, R134, R2 ;  /* 0x0000000286867220 */ /* 0x000fc60000400000 */
[----:B------:R-:W-:Y:S01]  /*155a0*/  @P4 STG.E.U16 desc[UR36][R4.64+0x1b0], R132 ;  /* 0x0001b08404004986 */ /* 0x000fe2000c101524 */
[C---:B------:R-:W-:Y:S01]  /*155b0*/  ISETP.GT.AND P4, PT, R0.reuse, 0xd9, P0 ;  /* 0x000000d90000780c */ /* 0x040fe20000784270 */
[----:B------:R-:W-:Y:S01]  /*155c0*/  FMUL R135, R135, R2 ;  /* 0x0000000287877220 */ /* 0x000fe20000400000 */
[----:B------:R-:W-:Y:S02]  /*155d0*/  F2FP.BF16.F32.PACK_AB R133, RZ, R133 ;  /* 0x00000085ff85723e */ /* 0x000fe400000010ff */
[----:B------:R-:W-:Y:S02]  /*155e0*/  F2FP.BF16.F32.PACK_AB R134, RZ, R134 ;  /* 0x00000086ff86723e */ /* 0x000fe400000010ff */
[----:B------:R-:W-:Y:S01]  /*155f0*/  F2FP.BF16.F32.PACK_AB R135, RZ, R135 ;  /* 0x00000087ff87723e */ /* 0x000fe200000010ff */
[----:B------:R-:W-:Y:S01]  /*15600*/  @P5 STG.E.U16 desc[UR36][R4.64+0x1b2], R133 ;  /* 0x0001b28504005986 */ /* 0x000fe2000c101524 */
[----:B------:R-:W-:-:S03]  /*15610*/  ISETP.GT.AND P5, PT, R0, 0xe0, P1 ;  /* 0x000000e00000780c */ /* 0x000fc60000fa4270 */
[----:B------:R-:W-:Y:S01]  /*15620*/  @P2 STG.E.U16 desc[UR36][R6.64+0x1b0], R134 ;  /* 0x0001b08606002986 */ /* 0x000fe2000c101524 */
[----:B------:R-:W-:Y:S01]  /*15630*/  ISETP.GT.AND P2, PT, R0, 0xe1, P1 ;  /* 0x000000e10000780c */ /* 0x000fe20000f44270 */
[-C--:B------:R-:W-:Y:S01]  /*15640*/  FMUL R136, R136, R2.reuse ;  /* 0x0000000288887220 */ /* 0x080fe20000400000 */
[C---:B------:R-:W-:Y:S01]  /*15650*/  ISETP.GT.AND P3, PT, R0.reuse, 0xe0, P0 ;  /* 0x000000e00000780c */ /* 0x040fe20000764270 */
[----:B------:R-:W-:Y:S01]  /*15660*/  @P4 STG.E.U16 desc[UR36][R6.64+0x1b2], R135 ;  /* 0x0001b28706004986 */ /* 0x000fe2000c101524 */
[-C--:B------:R-:W-:Y:S01]  /*15670*/  FMUL R137, R137, R2.reuse ;  /* 0x0000000289897220 */ /* 0x080fe20000400000 */
[----:B------:R-:W-:Y:S01]  /*15680*/  ISETP.GT.AND P4, PT, R0, 0xe1, P0 ;  /* 0x000000e10000780c */ /* 0x000fe20000784270 */
[-C--:B------:R-:W-:Y:S01]  /*15690*/  FMUL R138, R138, R2.reuse ;  /* 0x000000028a8a7220 */ /* 0x080fe20000400000 */
[----:B------:R-:W-:Y:S01]  /*156a0*/  FMUL R139, R139, R2 ;  /* 0x000000028b8b7220 */ /* 0x000fe20000400000 */
[----:B------:R-:W-:Y:S02]  /*156b0*/  F2FP.BF16.F32.PACK_AB R136, RZ, R136 ;  /* 0x00000088ff88723e */ /* 0x000fe400000010ff */
[----:B------:R-:W-:-:S02]  /*156c0*/  F2FP.BF16.F32.PACK_AB R137, RZ, R137 ;  /* 0x00000089ff89723e */ /* 0x000fc400000010ff */
[----:B------:R-:W-:Y:S02]  /*156d0*/  F2FP.BF16.F32.PACK_AB R138, RZ, R138 ;  /* 0x0000008aff8a723e */ /* 0x000fe400000010ff */
[----:B------:R-:W-:Y:S01]  /*156e0*/  F2FP.BF16.F32.PACK_AB R139, RZ, R139 ;  /* 0x0000008bff8b723e */ /* 0x000fe200000010ff */
[----:B------:R-:W-:Y:S01]  /*156f0*/  @P5 STG.E.U16 desc[UR36][R4.64+0x1c0], R136 ;  /* 0x0001c08804005986 */ /* 0x000fe2000c101524 */
[----:B------:R-:W-:-:S03]  /*15700*/  ISETP.GT.AND P5, PT, R0, 0xe9, P1 ;  /* 0x000000e90000780c */ /* 0x000fc60000fa4270 */
[----:B------:R-:W-:Y:S01]  /*15710*/  @P2 STG.E.U16 desc[UR36][R4.64+0x1c2], R137 ;  /* 0x0001c28904002986 */ /* 0x000fe2000c101524 */
[C---:B------:R-:W-:Y:S02]  /*15720*/  ISETP.GT.AND P2, PT, R0.reuse, 0xe8, P1 ;  /* 0x000000e80000780c */ /* 0x040fe40000f44270 */
[C---:B------:R-:W-:Y:S01]  /*15730*/  ISETP.GT.AND P6, PT, R0.reuse, 0xe8, P0 ;  /* 0x000000e80000780c */ /* 0x040fe200007c4270 */
[----:B------:R-:W-:Y:S01]  /*15740*/  @P3 STG.E.U16 desc[UR36][R6.64+0x1c0], R138 ;  /* 0x0001c08a06003986 */ /* 0x000fe2000c101524 */
[----:B------:R-:W-:Y:S01]  /*15750*/  ISETP.GT.AND P3, PT, R0, 0xe9, P0 ;  /* 0x000000e90000780c */ /* 0x000fe20000764270 */
[-C--:B------:R-:W-:Y:S01]  /*15760*/  FMUL R140, R140, R2.reuse ;  /* 0x000000028c8c7220 */ /* 0x080fe20000400000 */
[-C--:B------:R-:W-:Y:S01]  /*15770*/  FMUL R141, R141, R2.reuse ;  /* 0x000000028d8d7220 */ /* 0x080fe20000400000 */
[----:B------:R-:W-:Y:S01]  /*15780*/  @P4 STG.E.U16 desc[UR36][R6.64+0x1c2], R139 ;  /* 0x0001c28b06004986 */ /* 0x000fe2000c101524 */
[----:B------:R-:W-:Y:S01]  /*15790*/  ISETP.GT.AND P4, PT, R0, 0xf0, P1 ;  /* 0x000000f00000780c */ /* 0x000fe20000f84270 */
[-C--:B------:R-:W-:Y:S01]  /*157a0*/  FMUL R142, R142, R2.reuse ;  /* 0x000000028e8e7220 */ /* 0x080fe20000400000 */
[-C--:B------:R-:W-:Y:S01]  /*157b0*/  FMUL R143, R143, R2.reuse ;  /* 0x000000028f8f7220 */ /* 0x080fe20000400000 */
[----:B------:R-:W-:Y:S01]  /*157c0*/  FMUL R144, R144, R2 ;  /* 0x0000000290907220 */ /* 0x000fe20000400000 */
[----:B------:R-:W-:-:S02]  /*157d0*/  F2FP.BF16.F32.PACK_AB R140, RZ, R140 ;  /* 0x0000008cff8c723e */ /* 0x000fc400000010ff */
[----:B------:R-:W-:Y:S02]  /*157e0*/  F2FP.BF16.F32.PACK_AB R141, RZ, R141 ;  /* 0x0000008dff8d723e */ /* 0x000fe400000010ff */
[----:B------:R-:W-:Y:S02]  /*157f0*/  F2FP.BF16.F32.PACK_AB R142, RZ, R142 ;  /* 0x0000008eff8e723e */ /* 0x000fe400000010ff */
[----:B------:R-:W-:Y:S02]  /*15800*/  F2FP.BF16.F32.PACK_AB R143, RZ, R143 ;  /* 0x0000008fff8f723e */ /* 0x000fe400000010ff */
[----:B------:R-:W-:Y:S01]  /*15810*/  F2FP.BF16.F32.PACK_AB R144, RZ, R144 ;  /* 0x00000090ff90723e */ /* 0x000fe200000010ff */
[----:B------:R-:W-:Y:S01]  /*15820*/  @P2 STG.E.U16 desc[UR36][R4.64+0x1d0], R140 ;  /* 0x0001d08c04002986 */ /* 0x000fe2000c101524 */
[----:B------:R-:W-:-:S03]  /*15830*/  ISETP.GT.AND P2, PT, R0, 0xf1, P1 ;  /* 0x000000f10000780c */ /* 0x000fc60000f44270 */
[----:B------:R-:W-:Y:S01]  /*15840*/  @P5 STG.E.U16 desc[UR36][R4.64+0x1d2], R141 ;  /* 0x0001d28d04005986 */ /* 0x000fe2000c101524 */
[----:B------:R-:W-:-:S03]  /*15850*/  ISETP.GT.AND P5, PT, R0, 0xf0, P0 ;  /* 0x000000f00000780c */ /* 0x000fc600007a4270 */
[----:B------:R-:W-:Y:S01]  /*15860*/  @P6 STG.E.U16 desc[UR36][R6.64+0x1d0], R142 ;  /* 0x0001d08e06006986 */ /* 0x000fe2000c101524 */
[----:B------:R-:W-:-:S03]  /*15870*/  FMUL R145, R145, R2 ;  /* 0x0000000291917220 */ /* 0x000fc60000400000 */
[----:B------:R-:W-:Y:S01]  /*15880*/  @P3 STG.E.U16 desc[UR36][R6.64+0x1d2], R143 ;  /* 0x0001d28f06003986 */ /* 0x000fe2000c101524 */
[----:B------:R-:W-:-:S03]  /*15890*/  ISETP.GT.AND P3, PT, R0, 0xf8, P1 ;  /* 0x000000f80000780c */ /* 0x000fc60000f64270 */
[----:B------:R-:W-:Y:S01]  /*158a0*/  @P4 STG.E.U16 desc[UR36][R4.64+0x1e0], R144 ;  /* 0x0001e09004004986 */ /* 0x000fe2000c101524 */
[----:B------:R-:W-:Y:S01]  /*158b0*/  ISETP.GT.AND P4, PT, R0, 0xf1, P0 ;  /* 0x000000f10000780c */ /* 0x000fe20000784270 */
[-C--:B------:R-:W-:Y:S01]  /*158c0*/  FMUL R146, R146, R2.reuse ;  /* 0x0000000292927220 */ /* 0x080fe20000400000 */
[C---:B------:R-:W-:Y:S01]  /*158d0*/  ISETP.GT.AND P1, PT, R0.reuse, 0xf9, P1 ;  /* 0x000000f90000780c */ /* 0x040fe20000f24270 */
[-C--:B------:R-:W-:Y:S01]  /*158e0*/  FMUL R147, R147, R2.reuse ;  /* 0x0000000293937220 */ /* 0x080fe20000400000 */
[----:B------:R-:W-:Y:S01]  /*158f0*/  ISETP.GT.AND P6, PT, R0, 0xf8, P0 ;  /* 0x000000f80000780c */ /* 0x000fe200007c4270 */
[-C--:B------:R-:W-:Y:S01]  /*15900*/  FMUL R148, R148, R2.reuse ;  /* 0x0000000294947220 */ /* 0x080fe20000400000 */
[----:B------:R-:W-:Y:S01]  /*15910*/  FMUL R149, R149, R2 ;  /* 0x0000000295957220 */ /* 0x000fe20000400000 */
[----:B------:R-:W-:Y:S02]  /*15920*/  F2FP.BF16.F32.PACK_AB R145, RZ, R145 ;  /* 0x00000091ff91723e */ /* 0x000fe400000010ff */
[----:B------:R-:W-:-:S02]  /*15930*/  F2FP.BF16.F32.PACK_AB R146, RZ, R146 ;  /* 0x00000092ff92723e */ /* 0x000fc400000010ff */
[----:B------:R-:W-:Y:S02]  /*15940*/  ISETP.GT.AND P0, PT, R0, 0xf9, P0 ;  /* 0x000000f90000780c */ /* 0x000fe40000704270 */
[----:B------:R-:W-:Y:S01]  /*15950*/  F2FP.BF16.F32.PACK_AB R147, RZ, R147 ;  /* 0x00000093ff93723e */ /* 0x000fe200000010ff */
[----:B------:R-:W-:Y:S01]  /*15960*/  FMUL R150, R150, R2 ;  /* 0x0000000296967220 */ /* 0x000fe20000400000 */
[----:B------:R-:W-:Y:S02]  /*15970*/  F2FP.BF16.F32.PACK_AB R148, RZ, R148 ;  /* 0x00000094ff94723e */ /* 0x000fe400000010ff */
[----:B------:R-:W-:Y:S01]  /*15980*/  F2FP.BF16.F32.PACK_AB R149, RZ, R149 ;  /* 0x00000095ff95723e */ /* 0x000fe200000010ff */
[----:B------:R-:W-:Y:S01]  /*15990*/  FMUL R151, R151, R2 ;  /* 0x0000000297977220 */ /* 0x000fe20000400000 */
[----:B------:R-:W-:Y:S01]  /*159a0*/  @P2 STG.E.U16 desc[UR36][R4.64+0x1e2], R145 ;  /* 0x0001e29104002986 */ /* 0x000fe2000c101524 */
[----:B------:R-:W-:-:S03]  /*159b0*/  F2FP.BF16.F32.PACK_AB R150, RZ, R150 ;  /* 0x00000096ff96723e */ /* 0x000fc600000010ff */
[----:B------:R-:W-:Y:S01]  /*159c0*/  @P5 STG.E.U16 desc[UR36][R6.64+0x1e0], R146 ;  /* 0x0001e09206005986 */ /* 0x000fe2000c101524 */
[----:B------:R-:W-:-:S03]  /*159d0*/  F2FP.BF16.F32.PACK_AB R151, RZ, R151 ;  /* 0x00000097ff97723e */ /* 0x000fc600000010ff */
[----:B------:R-:W-:Y:S04]  /*159e0*/  @P4 STG.E.U16 desc[UR36][R6.64+0x1e2], R147 ;  /* 0x0001e29306004986 */ /* 0x000fe8000c101524 */
[----:B------:R-:W-:Y:S04]  /*159f0*/  @P3 STG.E.U16 desc[UR36][R4.64+0x1f0], R148 ;  /* 0x0001f09404003986 */ /* 0x000fe8000c101524 */
[----:B------:R0:W-:Y:S02]  /*15a00*/  @P1 STG.E.U16 desc[UR36][R4.64+0x1f2], R149 ;  /* 0x0001f29504001986 */ /* 0x0001e4000c101524 */
[----:B0-----:R-:W-:Y:S01]  /*15a10*/  @P6 IMAD.MOV.U32 R4, RZ, RZ, R6 ;  /* 0x000000ffff046224 */ /* 0x001fe200078e0006 */
[----:B------:R-:W-:-:S05]  /*15a20*/  @P6 MOV R5, R7 ;  /* 0x0000000700056202 */ /* 0x000fca0000000f00 */
[----:B------:R0:W-:Y:S04]  /*15a30*/  @P6 STG.E.U16 desc[UR36][R4.64+0x1f0], R150 ;  /* 0x0001f09604006986 */ /* 0x0001e8000c101524 */
[----:B------:R0:W-:Y:S02]  /*15a40*/  @P0 STG.E.U16 desc[UR36][R6.64+0x1f2], R151 ;  /* 0x0001f29706000986 */ /* 0x0001e4000c101524 */
.L_x_542:
[----:B------:R-:W-:Y:S05]  /*15a50*/  BSYNC B0 ;  /* 0x0000000000007941 */ /* 0x000fea0003800000 */
.L_x_34:
[----:B0-----:R-:W2:Y:S04]  /*15a60*/  LDL.LU R5, [R1+0x200] ;  /* 0x0002000001057983 */ /* 0x001ea80000300800 */
[----:B------:R-:W2:Y:S01]  /*15a70*/  LDL.LU R4, [R1+0x204] ;  /* 0x0002040001047983 */ /* 0x000ea20000300800 */
[----:B------:R-:W-:Y:S01]  /*15a80*/  ULDC UR4, c[0x0][0xc] ;  /* 0x0000030000047ab9 */ /* 0x000fe20000000800 */
[----:B------:R-:W-:Y:S01]  /*15a90*/  ULDC UR5, c[0x0][0x10] ;  /* 0x0000040000057ab9 */ /* 0x000fe20000000800 */
[----:B-----5:R-:W2:Y:S01]  /*15aa0*/  LDC R3, c[0x0][0x14] ;  /* 0x00000500ff037b82 */ /* 0x020ea20000000800 */
[----:B------:R-:W-:Y:S01]  /*15ab0*/  UIMAD.WIDE.U32 UR4, UR4, UR5, URZ ;  /* 0x00000005040472a5 */ /* 0x000fe2000f8e003f */
[----:B----4-:R-:W-:Y:S01]  /*15ac0*/  PRMT R0, RZ, 0x7610, R0 ;  /* 0x00007610ff007816 */ /* 0x010fe20000000000 */
[----:B------:R-:W-:Y:S01]  /*15ad0*/  UMOV UR42, 0xffffffff ;  /* 0xffffffff002a7882 */ /* 0x000fe20000000000 */
[----:B------:R-:W-:-:S03]  /*15ae0*/  UMOV UR43, 0xffffffff ;  /* 0xffffffff002b7882 */ /* 0x000fc60000000000 */
[----:B--2---:R-:W-:-:S04]  /*15af0*/  IMAD.WIDE.U32 R4, R3, UR4, R4 ;  /* 0x0000000403047c25 */ /* 0x004fc8000f8e0004 */
[----:B------:R-:W-:Y:S01]  /*15b00*/  IMAD R3, R3, UR5, RZ ;  /* 0x0000000503037c24 */ /* 0x000fe2000f8e02ff */
[----:B------:R-:W-:Y:S01]  /*15b10*/  ULDC.64 UR4, c[0x0][0x650] ;  /* 0x0001940000047ab9 */ /* 0x000fe20000000a00 */
[----:B------:R-:W-:Y:S01]  /*15b20*/  IMAD.MOV.U32 R7, RZ, RZ, R4 ;  /* 0x000000ffff077224 */ /* 0x000fe200078e0004 */
[----:B------:R-:W-:Y:S01]  /*15b30*/  ISETP.GE.U32.AND P0, PT, R4, UR4, PT ;  /* 0x0000000404007c0c */ /* 0x000fe2000bf06070 */
[----:B------:R-:W-:-:S05]  /*15b40*/  IMAD.IADD R6, R5, 0x1, R3 ;  /* 0x0000000105067824 */ /* 0x000fca00078e0203 */
[----:B------:R0:W-:Y:S01]  /*15b50*/  STL [R1+0x200], R6 ;  /* 0x0002000601007387 */ /* 0x0001e20000100800 */
[----:B------:R-:W-:-:S03]  /*15b60*/  ISETP.GE.U32.AND.EX P0, PT, R6, UR5, PT, P0 ;  /* 0x0000000506007c0c */ /* 0x000fc6000bf06100 */
[----:B------:R0:W-:Y:S10]  /*15b70*/  STL [R1+0x204], R7 ;  /* 0x0002040701007387 */ /* 0x0001f40000100800 */
[----:B0-----:R-:W-:Y:S05]  /*15b80*/  @P0 BRA `(.L_x_543) ;  /* 0x0000000400880947 */ /* 0x001fea0003800000 */
[----:B------:R-:W0:Y:S01]  /*15b90*/  S2UR UR6, SR_CTAID.X ;  /* 0x00000000000679c3 */ /* 0x000e220000002500 */
[----:B------:R-:W-:Y:S01]  /*15ba0*/  ULDC.64 UR12, c[0x0][0x628] ;  /* 0x00018a00000c7ab9 */ /* 0x000fe20000000a00 */
[----:B------:R-:W-:Y:S01]  /*15bb0*/  ULDC UR4, c[0x0][0x150] ;  /* 0x0000540000047ab9 */ /* 0x000fe20000000800 */
[----:B------:R-:W-:Y:S01]  /*15bc0*/  ISETP.NE.U32.AND P0, PT, RZ, UR12, PT ;  /* 0x0000000cff007c0c */ /* 0x000fe2000bf05070 */
[----:B------:R-:W-:Y:S01]  /*15bd0*/  ULDC UR15, c[0x0][0x630] ;  /* 0x00018c00000f7ab9 */ /* 0x000fe20000000800 */
[C---:B------:R-:W-:Y:S01]  /*15be0*/  R2UR UR16, R7.reuse ;  /* 0x00000000071072ca */ /* 0x040fe200000e0000 */
[----:B------:R-:W-:Y:S01]  /*15bf0*/  ULDC UR19, c[0x0][0x154] ;  /* 0x0000550000137ab9 */ /* 0x000fe20000000800 */
[----:B------:R-:W-:Y:S01]  /*15c00*/  ISETP.NE.AND.EX P0, PT, RZ, UR13, PT, P0 ;  /* 0x0000000dff007c0c */ /* 0x000fe2000bf05300 */
[----:B------:R-:W2:Y:S01]  /*15c10*/  S2UR UR18, SR_CTAID.Y ;  /* 0x00000000001279c3 */ /* 0x000ea20000002600 */
[----:B------:R-:W-:Y:S02]  /*15c20*/  R2UR UR17, R6 ;  /* 0x00000000061172ca */ /* 0x000fe400000e0000 */
[----:B------:R-:W-:-:S02]  /*15c30*/  R2UR UR10, R7 ;  /* 0x00000000070a72ca */ /* 0x000fc400000e0000 */
[----:B------:R-:W-:Y:S02]  /*15c40*/  R2UR UR11, R6 ;  /* 0x00000000060b72ca */ /* 0x000fe400000e0000 */
[----:B0-----:R-:W-:-:S05]  /*15c50*/  I2FP.F32.U32 R0, UR6 ;  /* 0x0000000600007c45 */ /* 0x001fca0008201000 */
[----:B------:R-:W-:-:S04]  /*15c60*/  FMUL R0, R0, UR4 ;  /* 0x0000000400007c20 */ /* 0x000fc80008400000 */
[----:B------:R0:W4:Y:S01]  /*15c70*/  F2I.U32.TRUNC.NTZ R3, R0 ;  /* 0x0000000000037305 */ /* 0x000122000020f000 */
[----:B--2---:R-:W-:Y:S05]  /*15c80*/  @!P0 BRA `(.L_x_544) ;  /* 0x0000000000308947 */ /* 0x004fea0003800000 */
        /* <DEDUP_REMOVED lines=12> */
.L_x_544:
[----:B------:R-:W-:Y:S01]  /*15d50*/  USHF.R.U64 UR43, UR10, UR15, UR11 ;  /* 0x0000000f0a2b7299 */ /* 0x000fe2000800120b */
[----:B0-----:R-:W-:Y:S01]  /*15d60*/  I2FP.F32.U32 R0, UR18 ;  /* 0x0000001200007c45 */ /* 0x001fe20008201000 */
[----:B------:R-:W-:Y:S02]  /*15d70*/  USHF.R.U32.HI UR4, URZ, UR15, UR11 ;  /* 0x0000000f3f047299 */ /* 0x000fe4000801160b */
[----:B------:R-:W-:Y:S02]  /*15d80*/  UIADD3 UR10, UP0, URZ, -UR43, URZ ;  /* 0x8000002b3f0a7290 */ /* 0x000fe4000ff1e03f */
[----:B------:R-:W-:Y:S01]  /*15d90*/  FMUL R0, R0, UR19 ;  /* 0x0000001300007c20 */ /* 0x000fe20008400000 */
[----:B------:R-:W-:Y:S01]  /*15da0*/  ULDC.64 UR12, c[0x0][0x620] ;  /* 0x00018800000c7ab9 */ /* 0x000fe20000000a00 */
[----:B------:R-:W-:Y:S01]  /*15db0*/  UIADD3.X UR4, URZ, ~UR4, URZ, UP0, !UPT ;  /* 0x800000043f047290 */ /* 0x000fe200087fe43f */
[----:B------:R-:W-:Y:S01]  /*15dc0*/  UMOV UR8, UR16 ;  /* 0x0000001000087c82 */ /* 0x000fe20008000000 */
[----:B------:R-:W-:-:S02]  /*15dd0*/  UMOV UR9, UR17 ;  /* 0x0000001100097c82 */ /* 0x000fc40008000000 */
[----:B------:R-:W-:Y:S01]  /*15de0*/  UIMAD UR4, UR4, UR12, URZ ;  /* 0x0000000c040472a4 */ /* 0x000fe2000f8e023f */
[----:B------:R-:W0:Y:S01]  /*15df0*/  F2I.U32.TRUNC.NTZ R0, R0 ;  /* 0x0000000000007305 */ /* 0x000e22000020f000 */
[----:B------:R-:W-:Y:S01]  /*15e00*/  UIMAD.WIDE.U32 UR8, UR10, UR12, UR8 ;  /* 0x0000000c0a0872a5 */ /* 0x000fe2000f8e0008 */
[----:B----4-:R-:W-:Y:S01]  /*15e10*/  R2UR UR12, R3 ;  /* 0x00000000030c72ca */ /* 0x010fe200000e0000 */
[----:B------:R-:W-:Y:S01]  /*15e20*/  UIMAD UR10, UR10, UR13, UR4 ;  /* 0x0000000d0a0a72a4 */ /* 0x000fe2000f8e0204 */
[----:B------:R-:W-:Y:S01]  /*15e30*/  ULDC UR11, c[0x0][0x618] ;  /* 0x00018600000b7ab9 */ /* 0x000fe20000000800 */
[----:B------:R-:W-:Y:S02]  /*15e40*/  ULDC UR21, c[0x0][0x658] ;  /* 0x0001960000157ab9 */ /* 0x000fe40000000800 */
[----:B------:R-:W-:Y:S01]  /*15e50*/  UIADD3 UR9, UR9, UR10, URZ ;  /* 0x0000000a09097290 */ /* 0x000fe2000fffe03f */
[----:B------:R-:W-:Y:S01]  /*15e60*/  UMOV UR15, 0xffffffff ;  /* 0xffffffff000f7882 */ /* 0x000fe20000000000 */
[----:B------:R-:W-:Y:S01]  /*15e70*/  ULDC.64 UR4, c[0x0][0x640] ;  /* 0x0001900000047ab9 */ /* 0x000fe20000000a00 */
[----:B------:R-:W-:Y:S01]  /*15e80*/  USHF.L.U32 UR15, UR15, UR21, URZ ;  /* 0x000000150f0f7299 */ /* 0x000fe2000800063f */
[----:B------:R-:W-:Y:S01]  /*15e90*/  ISETP.NE.U32.AND P0, PT, RZ, UR4, PT ;  /* 0x00000004ff007c0c */ /* 0x000fe2000bf05070 */
[----:B------:R-:W-:-:S02]  /*15ea0*/  USHF.R.U64 UR16, UR8, UR11, UR9 ;  /* 0x0000000b08107299 */ /* 0x000fc40008001209 */
[----:B------:R-:W-:Y:S01]  /*15eb0*/  USHF.R.U32.HI UR8, URZ, UR11, UR9 ;  /* 0x0000000b3f087299 */ /* 0x000fe20008011609 */
[----:B0-----:R-:W-:Y:S01]  /*15ec0*/  R2UR UR14, R0 ;  /* 0x00000000000e72ca */ /* 0x001fe200000e0000 */
[----:B------:R-:W-:Y:S01]  /*15ed0*/  ULDC UR17, c[0x0][0x608] ;  /* 0x0001820000117ab9 */ /* 0x000fe20000000800 */
[----:B------:R-:W-:Y:S01]  /*15ee0*/  ULOP3.LUT UR41, URZ, UR15, URZ, 0x33, !UPT ;  /* 0x0000000f3f297292 */ /* 0x000fe2000f8e333f */
[----:B------:R-:W-:Y:S01]  /*15ef0*/  ISETP.NE.AND.EX P0, PT, RZ, UR5, PT, P0 ;  /* 0x00000005ff007c0c */ /* 0x000fe2000bf05300 */
[----:B------:R-:W-:Y:S02]  /*15f00*/  USHF.R.U64 UR15, UR16, UR17, UR8 ;  /* 0x00000011100f7299 */ /* 0x000fe40008001208 */
[----:B------:R-:W-:Y:S02]  /*15f10*/  USHF.R.U32.HI UR8, URZ, UR17, UR8 ;  /* 0x000000113f087299 */ /* 0x000fe40008011608 */
[----:B------:R-:W-:Y:S02]  /*15f20*/  UIADD3 UR12, -UR12, URZ, URZ ;  /* 0x0000003f0c0c7290 */ /* 0x000fe4000fffe13f */
[----:B------:R-:W-:Y:S01]  /*15f30*/  USHF.R.U64 UR17, UR15, UR21, UR8 ;  /* 0x000000150f117299 */ /* 0x000fe20008001208 */
[----:B------:R-:W-:Y:S01]  /*15f40*/  UMOV UR19, 0x1 ;  /* 0x0000000100137882 */ /* 0x000fe20000000000 */
[----:B------:R-:W-:Y:S01]  /*15f50*/  ULDC UR13, c[0x0][0x144] ;  /* 0x00005100000d7ab9 */ /* 0x000fe20000000800 */
[----:B------:R-:W-:Y:S01]  /*15f60*/  ULDC UR7, c[0x0][0x600] ;  /* 0x0001800000077ab9 */ /* 0x000fe20000000800 */
[----:B------:R-:W-:-:S02]  /*15f70*/  USHF.L.U32 UR24, UR19, UR21, URZ ;  /* 0x0000001513187299 */ /* 0x000fc4000800063f */
[----:B------:R-:W-:Y:S02]  /*15f80*/  USHF.R.U32.HI UR8, URZ, UR21, UR8 ;  /* 0x000000153f087299 */ /* 0x000fe40008011608 */
[----:B------:R-:W-:Y:S02]  /*15f90*/  UIMAD UR21, UR13, UR12, UR6 ;  /* 0x0000000c0d1572a4 */ /* 0x000fe4000f8e0206 */
[----:B------:R-:W-:Y:S02]  /*15fa0*/  UIADD3 UR20, UR7, -0x1, URZ ;  /* 0xffffffff07147890 */ /* 0x000fe4000fffe03f */
[----:B------:R-:W-:Y:S01]  /*15fb0*/  UIADD3 UR19, -UR14, URZ, URZ ;  /* 0x0000003f0e137290 */ /* 0x000fe2000fffe13f */
[----:B------:R-:W-:Y:S01]  /*15fc0*/  ULDC UR25, c[0x0][0x148] ;  /* 0x0000520000197ab9 */ /* 0x000fe20000000800 */
[----:B------:R-:W-:Y:S01]  /*15fd0*/  ULDC UR22, c[0x0][0x648] ;  /* 0x0001920000167ab9 */ /* 0x000fe20000000800 */
[----:B------:R-:W-:Y:S01]  /*15fe0*/  ULDC UR23, c[0x0][0x638] ;  /* 0x00018e0000177ab9 */ /* 0x000fe20000000800 */
        /* <DEDUP_REMOVED lines=14> */
.L_x_545:
[----:B------:R-:W-:Y:S01]  /*160d0*/  UISETP.NE.AND UP0, UPT, UR45, URZ, UPT ;  /* 0x0000003f2d00728c */ /* 0x000fe2000bf05270 */
[----:B------:R-:W-:Y:S01]  /*160e0*/  IMAD.MOV.U32 R0, RZ, RZ, 0x1 ;  /* 0x00000001ff007424 */ /* 0x000fe200078e00ff */
[----:B------:R-:W-:Y:S02]  /*160f0*/  USHF.R.U64 UR4, UR6, UR22, UR8 ;  /* 0x0000001606047299 */ /* 0x000fe40008001208 */
[----:B------:R-:W-:Y:S02]  /*16100*/  ULOP3.LUT UR41, UR15, UR41, URZ, 0xc0, !UPT ;  /* 0x000000290f297292 */ /* 0x000fe4000f8ec03f */
[----:B------:R-:W-:Y:S02]  /*16110*/  UIADD3 UR5, -UR4, URZ, URZ ;  /* 0x0000003f04057290 */ /* 0x000fe4000fffe13f */
[----:B------:R-:W-:Y:S02]  /*16120*/  UIMAD UR41, UR24, UR4, UR41 ;  /* 0x00000004182972a4 */ /* 0x000fe4000f8e0229 */
[----:B------:R-:W-:-:S02]  /*16130*/  ULOP3.LUT UR16, UR16, UR20, URZ, 0xc0, !UPT ;  /* 0x0000001410107292 */ /* 0x000fc4000f8ec03f */
[----:B------:R-:W-:Y:S02]  /*16140*/  @UP0 UIMAD UR21, UR25, UR19, UR18 ;  /* 0x00000013191502a4 */ /* 0x000fe4000f8e0212 */
[----:B------:R-:W-:-:S03]  /*16150*/  UIMAD UR4, UR5, UR23, UR17 ;  /* 0x00000017050472a4 */ /* 0x000fc6000f8e0211 */
[----:B------:R-:W-:Y:S01]  /*16160*/  ULDC UR5, c[0x0][0x610] ;  /* 0x0001840000057ab9 */ /* 0x000fe20000000800 */
[----:B------:R-:W-:Y:S02]  /*16170*/  UIMAD UR4, UR4, UR7, UR16 ;  /* 0x00000007040472a4 */ /* 0x000fe4000f8e0210 */
[----:B------:R-:W-:-:S04]  /*16180*/  UIMAD UR41, UR41, UR5, UR21 ;  /* 0x00000005292972a4 */ /* 0x000fc8000f8e0215 */
[----:B------:R-:W-:Y:S02]  /*16190*/  USEL UR42, UR4, UR41, !UP0 ;  /* 0x00000029042a7287 */ /* 0x000fe4000c000000 */
[----:B------:R-:W-:-:S12]  /*161a0*/  USEL UR41, UR41, UR4, !UP0 ;  /* 0x0000000429297287 */ /* 0x000fd8000c000000 */
.L_x_543:
[----:B------:R-:W-:-:S13]  /*161b0*/  LOP3.LUT P0, RZ, R0, 0xff, RZ, 0xc0, !PT ;  /* 0x000000ff00ff7812 */ /* 0x000fda000780c0ff */
[----:B------:R-:W-:Y:S05]  /*161c0*/  @P0 BRA `(.L_x_546) ;  /* 0xfffffeb000900947 */ /* 0x000fea000383ffff */
[----:B------:R-:W-:Y:S05]  /*161d0*/  EXIT ;  /* 0x000000000000794d */ /* 0x000fea0003800000 */
.L_x_7:
[----:B------:R-:W2:Y:S01]  /*161e0*/  LDL R5, [R1+0x204] ;  /* 0x0002040001057983 */ /* 0x000ea20000100800 */
[----:B------:R-:W-:-:S03]  /*161f0*/  ULDC.64 UR4, c[0x0][0x650] ;  /* 0x0001940000047ab9 */ /* 0x000fc60000000a00 */
[----:B------:R-:W3:Y:S01]  /*16200*/  LDL R2, [R1+0x200] ;  /* 0x0002000001027983 */ /* 0x000ee20000100800 */
[----:B------:R-:W-:Y:S01]  /*16210*/  PRMT R0, RZ, 0x7610, R0 ;  /* 0x00007610ff007816 */ /* 0x000fe20000000000 */
[----:B------:R-:W-:Y:S02]  /*16220*/  IMAD.MOV.U32 R4, RZ, RZ, -0x1 ;  /* 0xffffffffff047424 */ /* 0x000fe400078e00ff */
[----:B------:R-:W-:Y:S02]  /*16230*/  IMAD.MOV.U32 R3, RZ, RZ, -0x1 ;  /* 0xffffffffff037424 */ /* 0x000fe400078e00ff */
[----:B------:R-:W-:Y:S01]  /*16240*/  IMAD.MOV.U32 R10, RZ, RZ, -0x1 ;  /* 0xffffffffff0a7424 */ /* 0x000fe200078e00ff */
[----:B--2---:R-:W-:-:S04]  /*16250*/  ISETP.GE.U32.AND P0, PT, R5, UR4, PT ;  /* 0x0000000405007c0c */ /* 0x004fc8000bf06070 */
[----:B---3--:R-:W-:-:S13]  /*16260*/  ISETP.GE.U32.AND.EX P0, PT, R2, UR5, PT, P0 ;  /* 0x0000000502007c0c */ /* 0x008fda000bf06100 */
        /* <DEDUP_REMOVED lines=21> */
.L_x_548:
[----:B------:R-:W-:Y:S01]  /*163c0*/  USHF.R.U64 UR4, UR14, UR19, UR15 ;  /* 0x000000130e047299 */ /* 0x000fe2000800120f */
[----:B------:R-:W-:Y:S01]  /*163d0*/  R2UR UR7, R2 ;  /* 0x00000000020772ca */ /* 0x000fe200000e0000 */
[----:B------:R-:W-:Y:S02]  /*163e0*/  USHF.R.U32.HI UR5, URZ, UR19, UR15 ;  /* 0x000000133f057299 */ /* 0x000fe4000801160f */
[----:B------:R-:W-:Y:S01]  /*163f0*/  UIADD3 UR13, UP0, URZ, -UR4, URZ ;  /* 0x800000043f0d7290 */ /* 0x000fe2000ff1e03f */
[----:B------:R-:W-:Y:S01]  /*16400*/  ULDC.64 UR14, c[0x0][0x620] ;  /* 0x00018800000e7ab9 */ /* 0x000fe20000000a00 */
[----:B------:R-:W-:Y:S02]  /*16410*/  UMOV UR6, UR20 ;  /* 0x0000001400067c82 */ /* 0x000fe40008000000 */
[----:B------:R-:W-:Y:S02]  /*16420*/  UIADD3.X UR5, URZ, ~UR5, URZ, UP0, !UPT ;  /* 0x800000053f057290 */ /* 0x000fe400087fe43f */
[----:B------:R-:W-:-:S02]  /*16430*/  UISETP.NE.AND UP1, UPT, UR45, URZ, UPT ;  /* 0x0000003f2d00728c */ /* 0x000fc4000bf25270 */
[----:B------:R-:W-:Y:S02]  /*16440*/  UIMAD UR5, UR5, UR14, URZ ;  /* 0x0000000e050572a4 */ /* 0x000fe4000f8e023f */
[----:B------:R-:W-:Y:S02]  /*16450*/  UIMAD.WIDE.U32 UR6, UR13, UR14, UR6 ;  /* 0x0000000e0d0672a5 */ /* 0x000fe4000f8e0006 */
[----:B------:R-:W-:Y:S01]  /*16460*/  UIMAD UR5, UR13, UR15, UR5 ;  /* 0x0000000f0d0572a4 */ /* 0x000fe2000f8e0205 */
[----:B------:R-:W-:Y:S02]  /*16470*/  ULDC UR14, c[0x0][0x608] ;  /* 0x00018200000e7ab9 */ /* 0x000fe40000000800 */
[----:B------:R-:W-:Y:S01]  /*16480*/  ULDC UR13, c[0x0][0x618] ;  /* 0x00018600000d7ab9 */ /* 0x000fe20000000800 */
[----:B------:R-:W-:Y:S01]  /*16490*/  UIADD3 UR5, UR7, UR5, URZ ;  /* 0x0000000507057290 */ /* 0x000fe2000fffe03f */
[----:B------:R-:W-:Y:S01]  /*164a0*/  ULDC UR22, c[0x0][0x658] ;  /* 0x0001960000167ab9 */ /* 0x000fe20000000800 */
[----:B------:R-:W-:-:S02]  /*164b0*/  @UP1 UIMAD UR8, UR11, UR12, UR10 ;  /* 0x0000000c0b0812a4 */ /* 0x000fc4000f8e020a */
[----:B------:R-:W-:Y:S02]  /*164c0*/  USHF.R.U64 UR17, UR6, UR13, UR5 ;  /* 0x0000000d06117299 */ /* 0x000fe40008001205 */
[----:B------:R-:W-:Y:S01]  /*164d0*/  USHF.R.U32.HI UR5, URZ, UR13, UR5 ;  /* 0x0000000d3f057299 */ /* 0x000fe20008011605 */
[----:B------:R-:W-:Y:S01]  /*164e0*/  ULDC.64 UR6, c[0x0][0x640] ;  /* 0x0001900000067ab9 */ /* 0x000fe20000000a00 */
[----:B------:R-:W-:Y:S01]  /*164f0*/  UMOV UR10, 0xffffffff ;  /* 0xffffffff000a7882 */ /* 0x000fe20000000000 */
[----:B------:R-:W-:Y:S01]  /*16500*/  ISETP.NE.U32.AND P0, PT, RZ, UR6, PT ;  /* 0x00000006ff007c0c */ /* 0x000fe2000bf05070 */
[----:B------:R-:W-:Y:S02]  /*16510*/  USHF.R.U64 UR18, UR17, UR14, UR5 ;  /* 0x0000000e11127299 */ /* 0x000fe40008001205 */
[----:B------:R-:W-:Y:S01]  /*16520*/  USHF.R.U32.HI UR5, URZ, UR14, UR5 ;  /* 0x0000000e3f057299 */ /* 0x000fe20008011605 */
[----:B------:R-:W-:Y:S01]  /*16530*/  ISETP.NE.AND.EX P0, PT, RZ, UR7, PT, P0 ;  /* 0x00000007ff007c0c */ /* 0x000fe2000bf05300 */
[----:B------:R-:W-:-:S02]  /*16540*/  USHF.L.U32 UR11, UR10, UR22, URZ ;  /* 0x000000160a0b7299 */ /* 0x000fc4000800063f */
[----:B------:R-:W-:Y:S01]  /*16550*/  USHF.R.U64 UR19, UR18, UR22, UR5 ;  /* 0x0000001612137299 */ /* 0x000fe20008001205 */
[----:B------:R-:W-:Y:S01]  /*16560*/  ULDC UR20, c[0x0][0x600] ;  /* 0x0001800000147ab9 */ /* 0x000fe20000000800 */
[----:B------:R-:W-:Y:S02]  /*16570*/  USHF.R.U32.HI UR10, URZ, UR22, UR5 ;  /* 0x000000163f0a7299 */ /* 0x000fe40008011605 */
[----:B------:R-:W-:Y:S02]  /*16580*/  UIADD3 UR21, UR20, -0x1, URZ ;  /* 0xffffffff14157890 */ /* 0x000fe4000fffe03f */
[----:B------:R-:W-:Y:S01]  /*16590*/  ULOP3.LUT UR26, URZ, UR11, URZ, 0x33, !UPT ;  /* 0x0000000b3f1a7292 */ /* 0x000fe2000f8e333f */
        /* <DEDUP_REMOVED lines=17> */
.L_x_549:
[----:B------:R-:W-:Y:S01]  /*166b0*/  USHF.R.U64 UR6, UR5, UR23, UR10 ;  /* 0x0000001705067299 */ /* 0x000fe2000800120a */
[----:B------:R-:W-:Y:S01]  /*166c0*/  IMAD.MOV.U32 R0, RZ, RZ, 0x1 ;  /* 0x00000001ff007424 */ /* 0x000fe200078e00ff */
[----:B------:R-:W-:Y:S01]  /*166d0*/  USHF.L.U32 UR25, UR25, UR22, URZ ;  /* 0x0000001619197299 */ /* 0x000fe2000800063f */
[----:B------:R-:W-:Y:S01]  /*166e0*/  IMAD.U32 R10, RZ, RZ, UR4 ;  /* 0x00000004ff0a7e24 */ /* 0x000fe2000f8e00ff */
[----:B------:R-:W-:Y:S02]  /*166f0*/  ULOP3.LUT UR5, UR18, UR26, URZ, 0xc0, !UPT ;  /* 0x0000001a12057292 */ /* 0x000fe4000f8ec03f */
[----:B------:R-:W-:Y:S02]  /*16700*/  UIADD3 UR7, -UR6, URZ, URZ ;  /* 0x0000003f06077290 */ /* 0x000fe4000fffe13f */
[----:B------:R-:W-:Y:S02]  /*16710*/  UIMAD UR6, UR25, UR6, UR5 ;  /* 0x00000006190672a4 */ /* 0x000fe4000f8e0205 */
[----:B------:R-:W-:-:S02]  /*16720*/  ULOP3.LUT UR17, UR17, UR21, URZ, 0xc0, !UPT ;  /* 0x0000001511117292 */ /* 0x000fc4000f8ec03f */
[----:B------:R-:W-:Y:S02]  /*16730*/  UIMAD UR5, UR7, UR24, UR19 ;  /* 0x00000018070572a4 */ /* 0x000fe4000f8e0213 */
[----:B------:R-:W-:Y:S01]  /*16740*/  UISETP.NE.AND UP0, UPT, UR45, URZ, UPT ;  /* 0x0000003f2d00728c */ /* 0x000fe2000bf05270 */
[----:B------:R-:W-:Y:S01]  /*16750*/  ULDC UR7, c[0x0][0x610] ;  /* 0x0001840000077ab9 */ /* 0x000fe20000000800 */
[----:B------:R-:W-:Y:S02]  /*16760*/  UIMAD UR5, UR5, UR20, UR17 ;  /* 0x00000014050572a4 */ /* 0x000fe4000f8e0211 */
[----:B------:R-:W-:-:S04]  /*16770*/  UIMAD UR8, UR6, UR7, UR8 ;  /* 0x00000007060872a4 */ /* 0x000fc8000f8e0208 */
[----:B------:R-:W-:Y:S02]  /*16780*/  USEL UR6, UR5, UR8, !UP0 ;  /* 0x0000000805067287 */ /* 0x000fe4000c000000 */
[----:B------:R-:W-:-:S04]  /*16790*/  USEL UR8, UR8, UR5, !UP0 ;  /* 0x0000000508087287 */ /* 0x000fc8000c000000 */
[----:B------:R-:W-:Y:S02]  /*167a0*/  MOV R3, UR6 ;  /* 0x0000000600037c02 */ /* 0x000fe40008000f00 */
[----:B------:R-:W-:-:S07]  /*167b0*/  IMAD.U32 R4, RZ, RZ, UR8 ;  /* 0x00000008ff047e24 */ /* 0x000fce000f8e00ff */
.L_x_547:
[----:B------:R-:W-:-:S08]  /*167c0*/  NOP ;  /* 0x0000000000007918 */ /* 0x000fd00000000000 */
[----:B0-----:R-:W0:-:S00]  /*167d0*/  USETMAXREG.DEALLOC.CTAPOOL 0x18 ;  /* 0x00000018000079c8 */ /* 0x001e0000080e0500 */
[----:B------:R-:W-:-:S13]  /*167e0*/  ISETP.NE.AND P0, PT, RZ, UR9, PT ;  /* 0x00000009ff007c0c */ /* 0x000fda000bf05270 */
[----:B------:R-:W-:Y:S05]  /*167f0*/  @P0 EXIT ;  /* 0x000000000000094d */ /* 0x000fea0003800000 */
[----:B0-----:R-:W-:Y:S01]  /*16800*/  LOP3.LUT P0, RZ, R0, 0xff, RZ, 0xc0, !PT ;  /* 0x000000ff00ff7812 */ /* 0x001fe2000780c0ff */
[----:B------:R-:W-:Y:S02]  /*16810*/  IMAD.MOV.U32 R0, RZ, RZ, 0x1 ;  /* 0x00000001ff007424 */ /* 0x000fe400078e00ff */
[----:B------:R-:W-:-:S10]  /*16820*/  IMAD.MOV.U32 R6, RZ, RZ, RZ ;  /* 0x000000ffff067224 */ /* 0x000fd400078e00ff */
[----:B------:R-:W-:Y:S05]  /*16830*/  @!P0 BRA `(.L_x_550) ;  /* 0x0000000c007c8947 */ /* 0x000fea0003800000 */
[----:B------:R-:W0:Y:S01]  /*16840*/  S2R R9, SR_CgaCtaId ;  /* 0x0000000000097919 */ /* 0x000e220000008800 */
[----:B------:R-:W-:Y:S01]  /*16850*/  ULDC UR4, c[0x0][0x28c] ;  /* 0x0000a30000047ab9 */ /* 0x000fe20000000800 */
[----:B------:R-:W-:Y:S01]  /*16860*/  ULDC UR8, c[0x0][0x658] ;  /* 0x0001960000087ab9 */ /* 0x000fe20000000800 */
[----:B------:R-:W-:Y:S01]  /*16870*/  UIADD3 UR9, UR4, 0x1f, URZ ;  /* 0x0000001f04097890 */ /* 0x000fe2000fffe03f */
[----:B------:R-:W-:Y:S01]  /*16880*/  BSSY B0, `(.L_x_550) ;  /* 0x00000da000007945 */ /* 0x000fe20003800000 */
[----:B------:R-:W-:Y:S01]  /*16890*/  UMOV UR7, 0xffffffff ;  /* 0xffffffff00077882 */ /* 0x000fe20000000000 */
[----:B------:R-:W-:Y:S01]  /*168a0*/  ULDC UR6, c[0x0][0xc] ;  /* 0x0000030000067ab9 */ /* 0x000fe20000000800 */
[----:B------:R-:W-:Y:S01]  /*168b0*/  USHF.R.S32.HI UR10, URZ, 0x1f, UR9 ;  /* 0x0000001f3f0a7899 */ /* 0x000fe20008011409 */
[----:B------:R-:W-:Y:S01]  /*168c0*/  IMAD.MOV.U32 R8, RZ, RZ, 0x1 ;  /* 0x00000001ff087424 */ /* 0x000fe200078e00ff */
[----:B------:R-:W-:Y:S01]  /*168d0*/  USHF.L.U32 UR11, UR7, UR8, URZ ;  /* 0x00000008070b7299 */ /* 0x000fe2000800063f */
[----:B------:R-:W-:Y:S01]  /*168e0*/  IMAD.MOV.U32 R0, RZ, RZ, 0x1 ;  /* 0x00000001ff007424 */ /* 0x000fe200078e00ff */
[----:B------:R-:W-:Y:S01]  /*168f0*/  ULDC UR5, c[0x0][0x600] ;  /* 0x0001800000057ab9 */ /* 0x000fe20000000800 */
[----:B------:R-:W-:Y:S01]  /*16900*/  ULDC UR7, c[0x0][0x10] ;  /* 0x0000040000077ab9 */ /* 0x000fe20000000800 */
[----:B------:R-:W-:Y:S01]  /*16910*/  UMOV UR12, 0x1 ;  /* 0x00000001000c7882 */ /* 0x000fe20000000000 */
[----:B------:R-:W-:Y:S01]  /*16920*/  UIADD3 UR4, UR5, -0x1, URZ ;  /* 0xffffffff05047890 */ /* 0x000fe2000fffe03f */
[----:B------:R-:W-:Y:S01]  /*16930*/  IMAD.MOV.U32 R6, RZ, RZ, RZ ;  /* 0x000000ffff067224 */ /* 0x000fe200078e00ff */
[----:B------:R-:W-:-:S02]  /*16940*/  UIMAD.WIDE.U32 UR6, UR6, UR7, URZ ;  /* 0x00000007060672a5 */ /* 0x000fc4000f8e003f */
[----:B------:R-:W-:Y:S02]  /*16950*/  ULEA.HI UR10, UR10, UR9, URZ, 0x5 ;  /* 0x000000090a0a7291 */ /* 0x000fe4000f8f283f */
[----:B------:R-:W-:Y:S02]  /*16960*/  USHF.L.U32 UR5, UR12, UR8, URZ ;  /* 0x000000080c057299 */ /* 0x000fe4000800063f */
[----:B------:R-:W-:Y:S01]  /*16970*/  USHF.R.S32.HI UR18, URZ, 0x5, UR10 ;  /* 0x000000053f127899 */ /* 0x000fe2000801140a */
[----:B------:R-:W-:Y:S01]  /*16980*/  ULDC UR8, c[0x0][0x14] ;  /* 0x0000050000087ab9 */ /* 0x000fe20000000800 */
[----:B------:R-:W-:Y:S02]  /*16990*/  ULOP3.LUT UR21, UR40, 0x2, URZ, 0xfc, !UPT ;  /* 0x0000000228157892 */ /* 0x000fe4000f8efc3f */
[----:B------:R-:W-:Y:S02]  /*169a0*/  UIMAD.WIDE.U32 UR22, UR6, UR8, URZ ;  /* 0x00000008061672a5 */ /* 0x000fe4000f8e003f */
[----:B------:R-:W-:-:S02]  /*169b0*/  UIMAD UR13, UR7, UR8, URZ ;  /* 0x00000008070d72a4 */ /* 0x000fc4000f8e023f */
[----:B------:R-:W-:Y:S01]  /*169c0*/  ULOP3.LUT UR19, URZ, UR11, URZ, 0x33, !UPT ;  /* 0x0000000b3f137292 */ /* 0x000fe2000f8e333f */
[C---:B0-----:R-:W-:Y:S01]  /*169d0*/  IMAD.SHL.U32 R16, R9.reuse, 0x80, RZ ;  /* 0x0000008009107824 */ /* 0x041fe200078e00ff */
[----:B------:R-:W-:Y:S01]  /*169e0*/  UIADD3 UR13, UR23, UR13, URZ ;  /* 0x0000000d170d7290 */ /* 0x000fe2000fffe03f */
[----:B------:R-:W-:Y:S01]  /*169f0*/  IMAD.SHL.U32 R9, R9, 0x1000, RZ ;  /* 0x0000100009097824 */ /* 0x000fe200078e00ff */
[----:B------:R-:W-:Y:S02]  /*16a00*/  UIADD3 UR26, UR18, 0x1, URZ ;  /* 0x00000001121a7890 */ /* 0x000fe4000fffe03f */
[----:B------:R-:W-:Y:S01]  /*16a10*/  LOP3.LUT R16, R16, 0x80, RZ, 0xc0, !PT ;  /* 0x0000008010107812 */ /* 0x000fe200078ec0ff */
[----:B------:R-:W-:Y:S01]  /*16a20*/  ULDC.64 UR24, c[0x0][0x198] ;  /* 0x0000660000187ab9 */ /* 0x000fe20000000a00 */
[----:B------:R-:W-:-:S08]  /*16a30*/  LOP3.LUT R9, R9, 0x1000, RZ, 0xc0, !PT ;  /* 0x0000100009097812 */ /* 0x000fd000078ec0ff */
.L_x_561:
[----:B------:R-:W-:-:S03]  /*16a40*/  UMOV UR6, 0xffffffff ;  /* 0xffffffff00067882 */ /* 0x000fc60000000000 */
[----:B------:R-:W-:Y:S05]  /*16a50*/  BRA.DIV UR6, `(.L_x_551) ;  /* 0x00000012064c7947 */ /* 0x000fea000b800000 */
[----:B------:R-:W-:-:S13]  /*16a60*/  ELECT P6, URZ, PT ;  /* 0x00000000003f782f */ /* 0x000fda00038c0000 */
.L_x_575:
[----:B------:R-:W0:Y:S01]  /*16a70*/  LDC R2, c[0x0][0x28c] ;  /* 0x0000a300ff027b82 */ /* 0x000e220000000800 */
[----:B------:R-:W-:Y:S01]  /*16a80*/  BSSY B1, `(.L_x_552) ;  /* 0x000003a000017945 */ /* 0x000fe20003800000 */
[----:B0-----:R-:W-:-:S13]  /*16a90*/  ISETP.LT.OR P6, PT, R2, 0x1, !P6 ;  /* 0x000000010200780c */ /* 0x001fda00077c1670 */
[----:B------:R-:W-:Y:S05]  /*16aa0*/  @P6 BRA `(.L_x_553) ;  /* 0x0000000000dc6947 */ /* 0x000fea0003800000 */
[----:B------:R-:W-:Y:S01]  /*16ab0*/  LEA R2, R3, R16, 0x8 ;  /* 0x0000001003027211 */ /* 0x000fe200078e40ff */
[----:B------:R-:W-:Y:S02]  /*16ac0*/  IMAD.SHL.U32 R3, R4, 0x100, RZ ;  /* 0x0000010004037824 */ /* 0x000fe400078e00ff */
[----:B------:R-:W-:Y:S02]  /*16ad0*/  IMAD.MOV.U32 R11, RZ, RZ, RZ ;  /* 0x000000ffff0b7224 */ /* 0x000fe400078e00ff */
[----:B------:R-:W-:Y:S02]  /*16ae0*/  IMAD.U32 R13, RZ, RZ, UR26 ;  /* 0x0000001aff0d7e24 */ /* 0x000fe4000f8e00ff */
[----:B------:R-:W-:Y:S02]  /*16af0*/  IMAD.MOV.U32 R4, RZ, RZ, R0 ;  /* 0x000000ffff047224 */ /* 0x000fe400078e0000 */
[----:B------:R-:W-:-:S07]  /*16b00*/  IMAD.MOV.U32 R12, RZ, RZ, R6 ;  /* 0x000000ffff0c7224 */ /* 0x000fce00078e0006 */
.L_x_556:
[----:B------:R-:W0:Y:S01]  /*16b10*/  S2R R14, SR_CgaCtaId ;  /* 0x00000000000e7919 */ /* 0x000e220000008800 */
[----:B------:R-:W-:Y:S01]  /*16b20*/  MOV R5, 0x400 ;  /* 0x0000040000057802 */ /* 0x000fe20000000f00 */
[----:B------:R-:W1:Y:S03]  /*16b30*/  S2R R7, SR_TID.X ;  /* 0x0000000000077919 */ /* 0x000e660000002100 */
[----:B0-----:R-:W-:Y:S02]  /*16b40*/  LEA R15, R14, R5, 0x18 ;  /* 0x000000050e0f7211 */ /* 0x001fe400078ec0ff */
[----:B------:R-:W-:Y:S02]  /*16b50*/  SHF.L.U32 R14, R4, 0x1f, RZ ;  /* 0x0000001f040e7819 */ /* 0x000fe400000006ff */
[----:B-1----:R-:W-:Y:S01]  /*16b60*/  LOP3.LUT P1, RZ, R7, 0x7f, RZ, 0xc0, !PT ;  /* 0x0000007f07ff7812 */ /* 0x002fe2000782c0ff */
[----:B------:R-:W-:-:S04]  /*16b70*/  IMAD R5, R12, 0x8, R15 ;  /* 0x000000080c057824 */ /* 0x000fc800078e020f */
[----:B------:R-:W0:Y:S02]  /*16b80*/  SYNCS.PHASECHK.TRANS64.TRYWAIT P0, [R5+URZ+0x38], R14 ;  /* 0x0000380e050075a7 */ /* 0x000e24000800017f */
[----:B0-----:R-:W-:Y:S06]  /*16b90*/  @!P0 BRA `(.L_x_554) ;  /* 0x00000010001c8947 */ /* 0x001fec0003800000 */
.L_x_576:
[----:B0-----:R-:W0:Y:S01]  /*16ba0*/  @!P1 LDC R14, c[0x0][0x500] ;  /* 0x00014000ff0e9b82 */ /* 0x001e220000000800 */
[----:B------:R-:W-:-:S04]  /*16bb0*/  UPRMT UR6, UR21, 0x9910, URZ ;  /* 0x0000991015067896 */ /* 0x000fc8000800003f */
[----:B------:R-:W-:-:S06]  /*16bc0*/  UISETP.NE.AND UP0, UPT, UR6, 0x2, UPT ;  /* 0x000000020600788c */ /* 0x000fcc000bf05270 */
[----:B------:R-:W-:Y:S01]  /*16bd0*/  PLOP3.LUT P0, PT, PT, PT, UP0, 0x80, 0x0 ;  /* 0x000000000000781c */ /* 0x000fe20003f0f008 */
[----:B0-----:R0:W-:-:S12]  /*16be0*/  @!P1 SYNCS.ARRIVE.TRANS64 RZ, [R5+URZ], R14 ;  /* 0x0000000e05ff99a7 */ /* 0x0011d8000800003f */
[----:B------:R-:W-:Y:S05]  /*16bf0*/  @P0 BRA `(.L_x_555) ;  /* 0x0000000000040947 */ /* 0x000fea0003800000 */
[----:B------:R-:W-:Y:S01]  /*16c00*/  BPT.TRAP 0x1 ;  /* 0x000000040000795c */ /* 0x000fe20000300000 */
.L_x_555:
[C---:B------:R-:W-:Y:S01]  /*16c10*/  IMAD R7, R12.reuse, 0x4000, R15 ;  /* 0x000040000c077824 */ /* 0x040fe200078e020f */
[----:B------:R-:W-:Y:S01]  /*16c20*/  R2UR UR9, R5 ;  /* 0x00000000050972ca */ /* 0x000fe200000e0000 */
[----:B------:R-:W-:Y:S01]  /*16c30*/  VIADD R13, R13, 0xffffffff ;  /* 0xffffffff0d0d7836 */ /* 0x000fe20000000000 */
[----:B------:R-:W-:Y:S01]  /*16c40*/  UIADD3 UR6, UP0, UR24, 0xf0, URZ ;  /* 0x000000f018067890 */ /* 0x000fe2000ff1e03f */
[----:B------:R-:W-:Y:S01]  /*16c50*/  R2UR UR11, R3 ;  /* 0x00000000030b72ca */ /* 0x000fe200000e0000 */
[----:B------:R-:W-:Y:S01]  /*16c60*/  UIADD3 UR28, UP1, UR24, 0x1f0, URZ ;  /* 0x000001f0181c7890 */ /* 0x000fe2000ff3e03f */
[----:B------:R-:W-:Y:S01]  /*16c70*/  R2UR UR7, R7 ;  /* 0x00000000070772ca */ /* 0x000fe200000e0000 */
[C---:B------:R-:W-:Y:S01]  /*16c80*/  IMAD R7, R12.reuse, 0x2000, R9 ;  /* 0x000020000c077824 */ /* 0x040fe200078e0209 */
[----:B------:R-:W-:Y:S01]  /*16c90*/  R2UR UR10, R11 ;  /* 0x000000000b0a72ca */ /* 0x000fe200000e0000 */
[----:B------:R-:W-:Y:S01]  /*16ca0*/  VIADD R12, R12, 0x1 ;  /* 0x000000010c0c7836 */ /* 0x000fe20000000000 */
[----:B------:R-:W-:Y:S01]  /*16cb0*/  R2UR UR12, R10 ;  /* 0x000000000a0c72ca */ /* 0x000fe200000e0000 */
[----:B------:R-:W-:Y:S01]  /*16cc0*/  UIADD3.X UR29, URZ, UR25, URZ, UP1, !UPT ;  /* 0x000000193f1d7290 */ /* 0x000fe20008ffe43f */
[----:B------:R-:W-:Y:S01]  /*16cd0*/  LEA R7, R7, R15, 0x1 ;  /* 0x0000000f07077211 */ /* 0x000fe200078e08ff */
[----:B------:R-:W-:Y:S01]  /*16ce0*/  UMOV UR14, 0x0 ;  /* 0x00000000000e7882 */ /* 0x000fe20000000000 */
[----:B------:R-:W-:Y:S01]  /*16cf0*/  R2UR UR20, R2 ;  /* 0x00000000021472ca */ /* 0x000fe200000e0000 */
[----:B------:R-:W-:Y:S01]  /*16d00*/  UMOV UR15, 0x10000000 ;  /* 0x10000000000f7882 */ /* 0x000fe20000000000 */
[----:B------:R-:W-:Y:S01]  /*16d10*/  R2UR UR8, R7 ;  /* 0x00000000070872ca */ /* 0x000fe200000e0000 */
[----:B------:R-:W-:Y:S01]  /*16d20*/  UMOV UR27, 0x30000 ;  /* 0x00030000001b7882 */ /* 0x000fe20000000000 */
[----:B------:R-:W-:Y:S01]  /*16d30*/  ISETP.GT.AND P1, PT, R13, 0x1, PT ;  /* 0x000000010d00780c */ /* 0x000fe20003f24270 */
[----:B------:R-:W-:Y:S01]  /*16d40*/  UIADD3 UR16, UR7, 0x180, URZ ;  /* 0x0000018007107890 */ /* 0x000fe2000fffe03f */
[----:B------:R-:W-:Y:S01]  /*16d50*/  ISETP.NE.AND P0, PT, R12, 0x7, PT ;  /* 0x000000070c00780c */ /* 0x000fe20003f05270 */
[----:B------:R-:W-:Y:S01]  /*16d60*/  UIADD3.X UR7, URZ, UR25, URZ, UP0, !UPT ;  /* 0x000000193f077290 */ /* 0x000fe200087fe43f */
[----:B------:R-:W-:-:S02]  /*16d70*/  VIADD R11, R11, 0x20 ;  /* 0x000000200b0b7836 */ /* 0x000fc40000000000 */
[----:B0-----:R-:W-:Y:S02]  /*16d80*/  SEL R5, RZ, 0x1, P0 ;  /* 0x00000001ff057807 */ /* 0x001fe40000000000 */
[----:B------:R-:W-:Y:S02]  /*16d90*/  SEL R12, R12, RZ, P0 ;  /* 0x000000ff0c0c7207 */ /* 0x000fe40000000000 */
[----:B------:R-:W-:Y:S01]  /*16da0*/  LOP3.LUT R4, R4, R5, RZ, 0x3c, !PT ;  /* 0x0000000504047212 */ /* 0x000fe200078e3cff */
[----:B------:R-:W-:-:S03]  /*16db0*/  UIADD3 UR17, UR8, 0x1c180, URZ ;  /* 0x0001c18008117890 */ /* 0x000fc6000fffe03f */
[----:B------:R-:W-:Y:S02]  /*16dc0*/  UMOV UR8, UR16 ;  /* 0x0000001000087c82 */ /* 0x000fe40008000000 */
[----:B------:R0:W-:Y:S02]  /*16dd0*/  UTMALDG.3D [UR8], [UR6], desc[UR14] ;  /* 0x00000e08060075b4 */ /* 0x0001e40008011000 */
[----:B0-----:R-:W-:Y:S01]  /*16de0*/  UMOV UR8, UR17 ;  /* 0x0000001100087c82 */ /* 0x001fe20008000000 */
[----:B------:R-:W-:Y:S02]  /*16df0*/  UMOV UR11, UR20 ;  /* 0x00000014000b7c82 */ /* 0x000fe40008000000 */
[----:B------:R0:W-:Y:S02]  /*16e00*/  UTMALDG.3D.MULTICAST [UR8], [UR28], UR27, desc[UR14] ;  /* 0x00000e081c0073b4 */ /* 0x0001e4000801181b */
[----:B0-----:R-:W-:Y:S05]  /*16e10*/  @P1 BRA `(.L_x_556) ;  /* 0xfffffffc003c1947 */ /* 0x001fea000383ffff */
.L_x_553:
[----:B------:R-:W-:Y:S05]  /*16e20*/  BSYNC B1 ;  /* 0x0000000000017941 */ /* 0x000fea0003800000 */
.L_x_552:
[----:B------:R-:W2:Y:S01]  /*16e30*/  LDL.LU R15, [R1+0x200] ;  /* 0x00020000010f7983 */ /* 0x000ea20000300800 */
[----:B------:R-:W-:Y:S01]  /*16e40*/  LOP3.LUT P1, RZ, R8, 0xff, RZ, 0xc0, !PT ;  /* 0x000000ff08ff7812 */ /* 0x000fe2000782c0ff */
[----:B------:R-:W-:Y:S01]  /*16e50*/  VIADD R6, R6, UR18 ;  /* 0x0000001206067c36 */ /* 0x000fe20008000000 */
[----:B------:R-:W-:Y:S01]  /*16e60*/  ULDC.64 UR6, c[0x0][0x650] ;  /* 0x0001940000067ab9 */ /* 0x000fe20000000a00 */
[----:B------:R-:W3:Y:S01]  /*16e70*/  LDL.LU R14, [R1+0x204] ;  /* 0x00020400010e7983 */ /* 0x000ee20000300800 */
[----:B------:R-:W-:Y:S01]  /*16e80*/  UISETP.GE.U32.AND UP0, UPT, UR18, 0x7, UPT ;  /* 0x000000071200788c */ /* 0x000fe2000bf06070 */
[C---:B------:R-:W-:Y:S01]  /*16e90*/  IMAD.WIDE.U32 R2, R6.reuse, 0x24924925, RZ ;  /* 0x2492492506027825 */ /* 0x040fe200078e00ff */
[C---:B------:R-:W-:Y:S01]  /*16ea0*/  ISETP.GT.U32.AND P0, PT, R6.reuse, 0x6, PT ;  /* 0x000000060600780c */ /* 0x040fe20003f04070 */
[----:B------:R-:W-:Y:S01]  /*16eb0*/  BSSY B1, `(.L_x_557) ;  /* 0x0000074000017945 */ /* 0x000fe20003800000 */
[----:B------:R-:W-:Y:S01]  /*16ec0*/  MOV R10, 0xffffffff ;  /* 0xffffffff000a7802 */ /* 0x000fe20000000f00 */
[----:B------:R-:W-:Y:S01]  /*16ed0*/  IMAD.IADD R2, R6, 0x1, -R3 ;  /* 0x0000000106027824 */ /* 0x000fe200078e0a03 */
[----:B------:R-:W-:-:S03]  /*16ee0*/  PRMT R8, RZ, 0x7610, R8 ;  /* 0x00007610ff087816 */ /* 0x000fc60000000008 */
[----:B------:R-:W0:Y:S01]  /*16ef0*/  @P1 S2R R4, SR_CgaCtaId ;  /* 0x0000000000041919 */ /* 0x000e220000008800 */
[----:B------:R-:W-:Y:S02]  /*16f00*/  LEA.HI R2, R2, R3, RZ, 0x1f ;  /* 0x0000000302027211 */ /* 0x000fe400078ff8ff */
[----:B------:R-:W-:-:S04]  /*16f10*/  @P1 MOV R3, 0x400 ;  /* 0x0000040000031802 */ /* 0x000fc80000000f00 */
[----:B0-----:R-:W-:Y:S01]  /*16f20*/  @P1 LEA R3, R4, R3, 0x18 ;  /* 0x0000000304031211 */ /* 0x001fe200078ec0ff */
[----:B------:R-:W-:-:S03]  /*16f30*/  IMAD.U32 R4, RZ, RZ, UR18 ;  /* 0x00000012ff047e24 */ /* 0x000fc6000f8e00ff */
[----:B------:R0:W-:Y:S01]  /*16f40*/  @P1 SYNCS.ARRIVE.TRANS64.A1T0 RZ, [R3+URZ+0x88], RZ ;  /* 0x000088ff03ff19a7 */ /* 0x0001e2000810003f */
[----:B------:R-:W-:Y:S02]  /*16f50*/  PLOP3.LUT P1, PT, PT, PT, UP0, 0x80, 0x0 ;  /* 0x000000000000781c */ /* 0x000fe40003f2f008 */
[----:B------:R-:W-:Y:S01]  /*16f60*/  ISETP.LT.U32.AND P0, PT, R4, 0x7, P0 ;  /* 0x000000070400780c */ /* 0x000fe20000701070 */
[----:B------:R-:W-:-:S03]  /*16f70*/  IMAD.MOV.U32 R4, RZ, RZ, -0x1 ;  /* 0xffffffffff047424 */ /* 0x000fc600078e00ff */
[----:B0-----:R-:W-:-:S04]  /*16f80*/  SEL R3, RZ, 0x1, !P0 ;  /* 0x00000001ff037807 */ /* 0x001fc80004000000 */
[----:B------:R-:W-:Y:S02]  /*16f90*/  LOP3.LUT R0, R0, R3, RZ, 0x3c, !PT ;  /* 0x0000000300007212 */ /* 0x000fe400078e3cff */
[--C-:B------:R-:W-:Y:S02]  /*16fa0*/  SHF.R.U32.HI R3, RZ, 0x2, R2.reuse ;  /* 0x00000002ff037819 */ /* 0x100fe40000011602 */
[----:B------:R-:W-:Y:S02]  /*16fb0*/  PRMT R2, RZ, 0x7610, R2 ;  /* 0x00007610ff027816 */ /* 0x000fe40000000002 */
[----:B------:R-:W-:Y:S01]  /*16fc0*/  @P1 LOP3.LUT R0, R0, 0x1, R3, 0x78, !PT ;  /* 0x0000000100001812 */ /* 0x000fe200078e7803 */
[----:B------:R-:W-:Y:S02]  /*16fd0*/  IMAD R6, R3, -0x7, R6 ;  /* 0xfffffff903067824 */ /* 0x000fe400078e0206 */
[----:B------:R-:W-:Y:S01]  /*16fe0*/  IMAD.MOV.U32 R3, RZ, RZ, -0x1 ;  /* 0xffffffffff037424 */ /* 0x000fe200078e00ff */
[----:B---3--:R-:W-:-:S04]  /*16ff0*/  IADD3 R14, P0, R14, UR22, RZ ;  /* 0x000000160e0e7c10 */ /* 0x008fc8000ff1e0ff */
[----:B--2---:R-:W-:Y:S01]  /*17000*/  IADD3.X R15, R15, UR13, RZ, P0, !PT ;  /* 0x0000000d0f0f7c10 */ /* 0x004fe200087fe4ff */
[----:B------:R0:W-:Y:S01]  /*17010*/  STL [R1+0x204], R14 ;  /* 0x0002040e01007387 */ /* 0x0001e20000100800 */
[----:B------:R-:W-:-:S03]  /*17020*/  ISETP.GE.U32.AND P0, PT, R14, UR6, PT ;  /* 0x000000060e007c0c */ /* 0x000fc6000bf06070 */
[----:B------:R0:W-:Y:S01]  /*17030*/  STL [R1+0x200], R15 ;  /* 0x0002000f01007387 */ /* 0x0001e20000100800 */
[----:B------:R-:W-:-:S13]  /*17040*/  ISETP.GE.U32.AND.EX P0, PT, R15, UR7, PT, P0 ;  /* 0x000000070f007c0c */ /* 0x000fda000bf06100 */
[----:B0-----:R-:W-:Y:S05]  /*17050*/  @P0 BRA `(.L_x_558) ;  /* 0x0000000400640947 */ /* 0x001fea0003800000 */
[----:B------:R-:W0:Y:S01]  /*17060*/  S2R R7, SR_CTAID.X ;  /* 0x0000000000077919 */ /* 0x000e220000002500 */
[----:B------:R-:W-:Y:S01]  /*17070*/  ULDC UR6, c[0x0][0x150] ;  /* 0x0000540000067ab9 */ /* 0x000fe20000000800 */
[----:B------:R-:W1:Y:S01]  /*17080*/  LDC R4, c[0x0][0x144] ;  /* 0x00005100ff047b82 */ /* 0x000e620000000800 */
[----:B------:R-:W-:Y:S01]  /*17090*/  UISETP.NE.AND UP0, UPT, UR45, URZ, UPT ;  /* 0x0000003f2d00728c */ /* 0x000fe2000bf05270 */
[----:B------:R-:W2:Y:S01]  /*170a0*/  S2R R5, SR_CTAID.Y ;  /* 0x0000000000057919 */ /* 0x000ea20000002600 */
[----:B------:R-:W-:-:S04]  /*170b0*/  ULDC UR9, c[0x0][0x630] ;  /* 0x00018c0000097ab9 */ /* 0x000fc80000000800 */
[----:B------:R-:W-:Y:S01]  /*170c0*/  PLOP3.LUT P0, PT, PT, PT, UP0, 0x80, 0x0 ;  /* 0x000000000000781c */ /* 0x000fe20003f0f008 */
[----:B------:R-:W3:Y:S01]  /*170d0*/  LDC R12, c[0x0][0x148] ;  /* 0x00005200ff0c7b82 */ /* 0x000ee20000000800 */
[----:B0-----:R-:W-:Y:S02]  /*170e0*/  I2FP.F32.U32 R2, R7 ;  /* 0x0000000700027245 */ /* 0x001fe40000201000 */
[----:B--2---:R-:W-:-:S03]  /*170f0*/  I2FP.F32.U32 R3, R5 ;  /* 0x0000000500037245 */ /* 0x004fc60000201000 */
[----:B------:R-:W-:Y:S01]  /*17100*/  FMUL R2, R2, UR6 ;  /* 0x0000000602027c20 */ /* 0x000fe20008400000 */
[----:B------:R-:W-:Y:S02]  /*17110*/  ULDC UR6, c[0x0][0x154] ;  /* 0x0000550000067ab9 */ /* 0x000fe40000000800 */
[----:B------:R-:W-:Y:S01]  /*17120*/  FMUL R10, R3, UR6 ;  /* 0x00000006030a7c20 */ /* 0x000fe20008400000 */
[----:B------:R-:W-:Y:S02]  /*17130*/  ULDC.64 UR6, c[0x0][0x628] ;  /* 0x00018a0000067ab9 */ /* 0x000fe40000000a00 */
[----:B------:R-:W0:Y:S08]  /*17140*/  F2I.U32.TRUNC.NTZ R2, R2 ;  /* 0x0000000200027305 */ /* 0x000e30000020f000 */
[----:B------:R-:W2:Y:S01]  /*17150*/  F2I.U32.TRUNC.NTZ R10, R10 ;  /* 0x0000000a000a7305 */ /* 0x000ea2000020f000 */
[----:B0-----:R-:W-:-:S02]  /*17160*/  IMAD.MOV R3, RZ, RZ, -R2 ;  /* 0x000000ffff037224 */ /* 0x001fc400078e0a02 */
[----:B------:R-:W-:Y:S02]  /*17170*/  IMAD.MOV.U32 R2, RZ, RZ, R14 ;  /* 0x000000ffff027224 */ /* 0x000fe400078e000e */
[----:B-1----:R-:W-:Y:S02]  /*17180*/  IMAD R7, R4, R3, R7 ;  /* 0x0000000304077224 */ /* 0x002fe400078e0207 */
[----:B--2---:R-:W-:-:S04]  /*17190*/  IMAD.MOV R3, RZ, RZ, -R10 ;  /* 0x000000ffff037224 */ /* 0x004fc800078e0a0a */
[----:B---3--:R-:W-:Y:S01]  /*171a0*/  @P0 IMAD R7, R12, R3, R5 ;  /* 0x000000030c070224 */ /* 0x008fe200078e0205 */
[----:B------:R-:W-:Y:S01]  /*171b0*/  ISETP.NE.U32.AND P0, PT, RZ, UR6, PT ;  /* 0x00000006ff007c0c */ /* 0x000fe2000bf05070 */
[----:B------:R-:W-:-:S03]  /*171c0*/  IMAD.MOV.U32 R3, RZ, RZ, R15 ;  /* 0x000000ffff037224 */ /* 0x000fc600078e000f */
[----:B------:R-:W-:-:S13]  /*171d0*/  ISETP.NE.AND.EX P0, PT, RZ, UR7, PT, P0 ;  /* 0x00000007ff007c0c */ /* 0x000fda000bf05300 */
[----:B------:R-:W-:Y:S05]  /*171e0*/  @!P0 BRA `(.L_x_559) ;  /* 0x0000000000288947 */ /* 0x000fea0003800000 */
[----:B------:R-:W-:Y:S02]  /*171f0*/  ULDC UR8, c[0x0][0x634] ;  /* 0x00018d0000087ab9 */ /* 0x000fe40000000800 */
[----:B------:R-:W-:-:S05]  /*17200*/  IADD3 R3, P0, R14, UR8, RZ ;  /* 0x000000080e037c10 */ /* 0x000fca000ff1e0ff */
[----:B------:R-:W-:-:S04]  /*17210*/  IMAD.X R11, RZ, RZ, R15, P0 ;  /* 0x000000ffff0b7224 */ /* 0x000fc800000e060f */
[----:B------:R-:W-:-:S04]  /*17220*/  IMAD.WIDE.U32 R4, R11, UR6, RZ ;  /* 0x000000060b047c25 */ /* 0x000fc8000f8e00ff */
[----:B------:R-:W-:-:S04]  /*17230*/  IMAD.WIDE.U32 R4, P0, R3, UR7, R4 ;  /* 0x0000000703047c25 */ /* 0x000fc8000f800004 */
[----:B------:R-:W-:-:S04]  /*17240*/  IMAD.WIDE.U32 R2, R3, UR6, RZ ;  /* 0x0000000603027c25 */ /* 0x000fc8000f8e00ff */
[----:B------:R-:W-:Y:S01]  /*17250*/  IMAD.MOV.U32 R2, RZ, RZ, R5 ;  /* 0x000000ffff027224 */ /* 0x000fe200078e0005 */
[----:B------:R-:W-:Y:S01]  /*17260*/  IADD3 RZ, P1, R3, R4, RZ ;  /* 0x0000000403ff7210 */ /* 0x000fe20007f3e0ff */
[----:B------:R-:W-:-:S04]  /*17270*/  IMAD.X R3, RZ, RZ, RZ, P0 ;  /* 0x000000ffff037224 */ /* 0x000fc800000e06ff */
[----:B------:R-:W-:-:S08]  /*17280*/  IMAD.WIDE.U32.X R2, R11, UR7, R2, P1 ;  /* 0x000000070b027c25 */ /* 0x000fd000088e0402 */
.L_x_559:
[--C-:B------:R-:W-:Y:S01]  /*17290*/  SHF.R.U64 R10, R2, UR9, R3.reuse ;  /* 0x00000009020a7c19 */ /* 0x100fe20008001203 */
[----:B------:R-:W-:Y:S01]  /*172a0*/  ULDC.64 UR6, c[0x0][0x620] ;  /* 0x0001880000067ab9 */ /* 0x000fe20000000a00 */
[----:B------:R-:W-:Y:S01]  /*172b0*/  SHF.R.U32.HI R2, RZ, UR9, R3 ;  /* 0x00000009ff027c19 */ /* 0x000fe20008011603 */
[----:B------:R-:W-:Y:S01]  /*172c0*/  IMAD.MOV.U32 R3, RZ, RZ, R15 ;  /* 0x000000ffff037224 */ /* 0x000fe200078e000f */
[----:B------:R-:W-:Y:S01]  /*172d0*/  IADD3 R11, P0, RZ, -R10, RZ ;  /* 0x8000000aff0b7210 */ /* 0x000fe20007f1e0ff */
[----:B------:R-:W-:-:S04]  /*172e0*/  ULDC.64 UR8, c[0x0][0x640] ;  /* 0x0001900000087ab9 */ /* 0x000fc80000000a00 */
[----:B------:R-:W-:Y:S01]  /*172f0*/  IMAD.X R2, RZ, RZ, ~R2, P0 ;  /* 0x000000ffff027224 */ /* 0x000fe200000e0e02 */
[----:B------:R-:W-:-:S03]  /*17300*/  ISETP.NE.U32.AND P0, PT, RZ, UR8, PT ;  /* 0x00000008ff007c0c */ /* 0x000fc6000bf05070 */
[----:B------:R-:W-:Y:S01]  /*17310*/  IMAD R2, R2, UR6, RZ ;  /* 0x0000000602027c24 */ /* 0x000fe2000f8e02ff */
[----:B------:R-:W-:-:S03]  /*17320*/  ISETP.NE.AND.EX P0, PT, RZ, UR9, PT, P0 ;  /* 0x00000009ff007c0c */ /* 0x000fc6000bf05300 */
[----:B------:R-:W-:Y:S01]  /*17330*/  IMAD R5, R11, UR7, R2 ;  /* 0x000000070b057c24 */ /* 0x000fe2000f8e0202 */
[----:B------:R-:W-:-:S05]  /*17340*/  MOV R2, R14 ;  /* 0x0000000e00027202 */ /* 0x000fca0000000f00 */
[----:B------:R-:W-:Y:S01]  /*17350*/  IMAD.WIDE.U32 R2, R11, UR6, R2 ;  /* 0x000000060b027c25 */ /* 0x000fe2000f8e0002 */
[----:B------:R-:W-:-:S03]  /*17360*/  ULDC UR6, c[0x0][0x618] ;  /* 0x0001860000067ab9 */ /* 0x000fc60000000800 */
[----:B------:R-:W-:-:S05]  /*17370*/  IMAD.IADD R3, R3, 0x1, R5 ;  /* 0x0000000103037824 */ /* 0x000fca00078e0205 */
[--C-:B------:R-:W-:Y:S02]  /*17380*/  SHF.R.U64 R11, R2, UR6, R3.reuse ;  /* 0x00000006020b7c19 */ /* 0x100fe40008001203 */
[----:B------:R-:W-:Y:S01]  /*17390*/  SHF.R.U32.HI R2, RZ, UR6, R3 ;  /* 0x00000006ff027c19 */ /* 0x000fe20008011603 */
[----:B------:R-:W-:-:S03]  /*173a0*/  ULDC UR6, c[0x0][0x608] ;  /* 0x0001820000067ab9 */ /* 0x000fc60000000800 */
[--C-:B------:R-:W-:Y:S02]  /*173b0*/  SHF.R.U64 R12, R11, UR6, R2.reuse ;  /* 0x000000060b0c7c19 */ /* 0x100fe40008001202 */
[----:B------:R-:W-:Y:S01]  /*173c0*/  SHF.R.U32.HI R3, RZ, UR6, R2 ;  /* 0x00000006ff037c19 */ /* 0x000fe20008011602 */
[----:B------:R-:W-:-:S03]  /*173d0*/  ULDC UR6, c[0x0][0x658] ;  /* 0x0001960000067ab9 */ /* 0x000fc60000000800 */
[--C-:B------:R-:W-:Y:S02]  /*173e0*/  SHF.R.U64 R13, R12, UR6, R3.reuse ;  /* 0x000000060c0d7c19 */ /* 0x100fe40008001203 */
[----:B------:R-:W-:-:S03]  /*173f0*/  SHF.R.U32.HI R14, RZ, UR6, R3 ;  /* 0x00000006ff0e7c19 */ /* 0x000fc60008011603 */
[----:B------:R-:W-:Y:S02]  /*17400*/  IMAD.MOV.U32 R2, RZ, RZ, R13 ;  /* 0x000000ffff027224 */ /* 0x000fe400078e000d */
[----:B------:R-:W-:Y:S01]  /*17410*/  IMAD.MOV.U32 R3, RZ, RZ, R14 ;  /* 0x000000ffff037224 */ /* 0x000fe200078e000e */
[----:B------:R-:W-:Y:S06]  /*17420*/  @!P0 BRA `(.L_x_560) ;  /* 0x0000000000288947 */ /* 0x000fec0003800000 */
        /* <DEDUP_REMOVED lines=10> */
.L_x_560:
[----:B------:R-:W-:Y:S01]  /*174d0*/  ULDC UR6, c[0x0][0x648] ;  /* 0x0001920000067ab9 */ /* 0x000fe20000000800 */
[----:B------:R-:W-:Y:S01]  /*174e0*/  LOP3.LUT R12, R12, UR19, RZ, 0xc0, !PT ;  /* 0x000000130c0c7c12 */ /* 0x000fe2000f8ec0ff */
[----:B------:R-:W-:Y:S01]  /*174f0*/  UISETP.NE.AND UP0, UPT, UR45, URZ, UPT ;  /* 0x0000003f2d00728c */ /* 0x000fe2000bf05270 */
[----:B------:R-:W-:Y:S01]  /*17500*/  SHF.R.U64 R3, R2, UR6, R3 ;  /* 0x0000000602037c19 */ /* 0x000fe20008001203 */
[----:B------:R-:W-:Y:S01]  /*17510*/  ULDC UR6, c[0x0][0x638] ;  /* 0x00018e0000067ab9 */ /* 0x000fe20000000800 */
[----:B------:R-:W-:-:S03]  /*17520*/  LOP3.LUT R4, R11, UR4, RZ, 0xc0, !PT ;  /* 0x000000040b047c12 */ /* 0x000fc6000f8ec0ff */
[----:B------:R-:W-:Y:S01]  /*17530*/  IMAD.MOV R2, RZ, RZ, -R3 ;  /* 0x000000ffff027224 */ /* 0x000fe200078e0a03 */
[----:B------:R-:W-:Y:S01]  /*17540*/  PLOP3.LUT P0, PT, PT, PT, UP0, 0x40, 0x0 ;  /* 0x000000000000781c */ /* 0x000fe20003f0e808 */
[----:B------:R-:W-:Y:S01]  /*17550*/  IMAD R12, R3, UR5, R12 ;  /* 0x00000005030c7c24 */ /* 0x000fe2000f8e020c */
[----:B------:R-:W-:Y:S01]  /*17560*/  PLOP3.LUT P1, PT, PT, PT, UP0, 0x40, 0x0 ;  /* 0x000000000000781c */ /* 0x000fe20003f2e808 */
[----:B------:R-:W-:Y:S01]  /*17570*/  IMAD R13, R2, UR6, R13 ;  /* 0x00000006020d7c24 */ /* 0x000fe2000f8e020d */
[----:B------:R-:W-:Y:S01]  /*17580*/  ULDC UR6, c[0x0][0x610] ;  /* 0x0001840000067ab9 */ /* 0x000fe20000000800 */
[----:B------:R-:W-:Y:S01]  /*17590*/  MOV R2, 0x1 ;  /* 0x0000000100027802 */ /* 0x000fe20000000f00 */
[----:B------:R-:W-:Y:S01]  /*175a0*/  IMAD R7, R12, UR6, R7 ;  /* 0x000000060c077c24 */ /* 0x000fe2000f8e0207 */
[----:B------:R-:W-:Y:S02]  /*175b0*/  ULDC UR6, c[0x0][0x600] ;  /* 0x0001800000067ab9 */ /* 0x000fe40000000800 */
[----:B------:R-:W-:-:S05]  /*175c0*/  IMAD R4, R13, UR6, R4 ;  /* 0x000000060d047c24 */ /* 0x000fca000f8e0204 */
[----:B------:R-:W-:Y:S02]  /*175d0*/  SEL R3, R4, R7, P0 ;  /* 0x0000000704037207 */ /* 0x000fe40000000000 */
[----:B------:R-:W-:-:S07]  /*175e0*/  SEL R4, R7, R4, P1 ;  /* 0x0000000407047207 */ /* 0x000fce0000800000 */
.L_x_558:
[----:B------:R-:W-:Y:S05]  /*175f0*/  BSYNC B1 ;  /* 0x0000000000017941 */ /* 0x000fea0003800000 */
.L_x_557:
[----:B------:R-:W-:-:S13]  /*17600*/  LOP3.LUT P0, RZ, R2, 0xff, RZ, 0xc0, !PT ;  /* 0x000000ff02ff7812 */ /* 0x000fda000780c0ff */
[----:B------:R-:W-:Y:S05]  /*17610*/  @P0 BRA `(.L_x_561) ;  /* 0xfffffff400080947 */ /* 0x000fea000383ffff */
[----:B------:R-:W-:Y:S05]  /*17620*/  BSYNC B0 ;  /* 0x0000000000007941 */ /* 0x000fea0003800000 */
.L_x_550:
[----:B------:R-:W-:-:S03]  /*17630*/  UMOV UR6, 0xffffffff ;  /* 0xffffffff00067882 */ /* 0x000fc60000000000 */
[----:B------:R-:W-:Y:S05]  /*17640*/  BRA.DIV UR6, `(.L_x_562) ;  /* 0x0000000606847947 */ /* 0x000fea000b800000 */
[----:B------:R-:W-:-:S13]  /*17650*/  ELECT P6, URZ, PT ;  /* 0x00000000003f782f */ /* 0x000fda00038c0000 */
.L_x_579:
[----:B------:R-:W-:Y:S04]  /*17660*/  BSSY B0, `(.L_x_563) ;  /* 0x0000047000007945 */ /* 0x000fe80003800000 */
[----:B------:R-:W-:Y:S05]  /*17670*/  @!P6 BRA `(.L_x_564) ;  /* 0x000000040014e947 */ /* 0x000fea0003800000 */
[----:B------:R-:W-:-:S04]  /*17680*/  ULOP3.LUT UR6, UR40, 0x2, URZ, 0xfc, !UPT ;  /* 0x0000000228067892 */ /* 0x000fc8000f8efc3f */
[----:B------:R-:W-:-:S06]  /*17690*/  UISETP.NE.AND UP0, UPT, UR6, 0x3, UPT ;  /* 0x000000030600788c */ /* 0x000fcc000bf05270 */
[----:B------:R-:W-:-:S13]  /*176a0*/  PLOP3.LUT P0, PT, PT, PT, UP0, 0x80, 0x0 ;  /* 0x000000000000781c */ /* 0x000fda0003f0f008 */
[----:B------:R-:W-:Y:S05]  /*176b0*/  @!P0 BRA `(.L_x_565) ;  /* 0x0000000000048947 */ /* 0x000fea0003800000 */
[----:B------:R-:W-:Y:S01]  /*176c0*/  BPT.TRAP 0x1 ;  /* 0x000000040000795c */ /* 0x000fe20000300000 */
.L_x_565:
[----:B------:R-:W0:Y:S01]  /*176d0*/  S2R R3, SR_CgaCtaId ;  /* 0x0000000000037919 */ /* 0x000e220000008800 */
[----:B------:R-:W-:-:S04]  /*176e0*/  MOV R2, 0x400 ;  /* 0x0000040000027802 */ /* 0x000fc80000000f00 */
[----:B0-----:R-:W-:Y:S02]  /*176f0*/  LEA R3, R3, R2, 0x18 ;  /* 0x0000000203037211 */ /* 0x001fe400078ec0ff */
[----:B------:R-:W-:-:S03]  /*17700*/  SHF.L.U32 R2, R0, 0x1f, RZ ;  /* 0x0000001f00027819 */ /* 0x000fc600000006ff */
[----:B------:R-:W-:-:S04]  /*17710*/  VIADD R3, R3, 0x38 ;  /* 0x0000003803037836 */ /* 0x000fc80000000000 */
[----:B------:R-:W-:-:S04]  /*17720*/  IMAD R5, R6, 0x8, R3 ;  /* 0x0000000806057824 */ /* 0x000fc800078e0203 */
[----:B------:R-:W0:Y:S02]  /*17730*/  SYNCS.PHASECHK.TRANS64.TRYWAIT P0, [R5+URZ], R2 ;  /* 0x00000002050075a7 */ /* 0x000e24000800017f */
[----:B0-----:R-:W-:Y:S05]  /*17740*/  @!P0 BRA `(.L_x_566) ;  /* 0x0000000400648947 */ /* 0x001fea0003800000 */
.L_x_580:
[----:B------:R-:W-:-:S05]  /*17750*/  VIADD R6, R6, 0x1 ;  /* 0x0000000106067836 */ /* 0x000fca0000000000 */
[----:B------:R-:W-:-:S04]  /*17760*/  ISETP.NE.AND P0, PT, R6, 0x7, PT ;  /* 0x000000070600780c */ /* 0x000fc80003f05270 */
[----:B0-----:R-:W-:Y:S02]  /*17770*/  SEL R5, RZ, 0x1, P0 ;  /* 0x00000001ff057807 */ /* 0x001fe40000000000 */
[----:B------:R-:W-:Y:S02]  /*17780*/  SEL R6, R6, RZ, P0 ;  /* 0x000000ff06067207 */ /* 0x000fe40000000000 */
[----:B------:R-:W-:-:S03]  /*17790*/  LOP3.LUT R5, R0, R5, RZ, 0x3c, !PT ;  /* 0x0000000500057212 */ /* 0x000fc600078e3cff */
[----:B------:R-:W-:Y:S01]  /*177a0*/  IMAD R7, R6, 0x8, R3 ;  /* 0x0000000806077824 */ /* 0x000fe200078e0203 */
[----:B------:R-:W-:-:S04]  /*177b0*/  SHF.L.U32 R0, R5, 0x1f, RZ ;  /* 0x0000001f05007819 */ /* 0x000fc800000006ff */
[----:B------:R-:W0:Y:S02]  /*177c0*/  SYNCS.PHASECHK.TRANS64.TRYWAIT P0, [R7+URZ], R0 ;  /* 0x00000000070075a7 */ /* 0x000e24000800017f */
[----:B0-----:R-:W-:Y:S05]  /*177d0*/  @!P0 BRA `(.L_x_567) ;  /* 0x0000000400548947 */ /* 0x001fea0003800000 */
.L_x_581:
[----:B0-----:R-:W-:-:S05]  /*177e0*/  VIADD R0, R6, 0x1 ;  /* 0x0000000106007836 */ /* 0x001fca0000000000 */
[----:B------:R-:W-:-:S04]  /*177f0*/  ISETP.NE.AND P0, PT, R0, 0x7, PT ;  /* 0x000000070000780c */ /* 0x000fc80003f05270 */
[----:B------:R-:W-:Y:S02]  /*17800*/  SEL R2, RZ, 0x1, P0 ;  /* 0x00000001ff027807 */ /* 0x000fe40000000000 */
[----:B------:R-:W-:Y:S02]  /*17810*/  SEL R4, R0, RZ, P0 ;  /* 0x000000ff00047207 */ /* 0x000fe40000000000 */
[----:B------:R-:W-:-:S03]  /*17820*/  LOP3.LUT R5, R5, R2, RZ, 0x3c, !PT ;  /* 0x0000000205057212 */ /* 0x000fc600078e3cff */
[----:B------:R-:W-:Y:S01]  /*17830*/  IMAD R7, R4, 0x8, R3 ;  /* 0x0000000804077824 */ /* 0x000fe200078e0203 */
[----:B------:R-:W-:-:S04]  /*17840*/  SHF.L.U32 R0, R5, 0x1f, RZ ;  /* 0x0000001f05007819 */ /* 0x000fc800000006ff */
[----:B------:R-:W0:Y:S02]  /*17850*/  SYNCS.PHASECHK.TRANS64.TRYWAIT P0, [R7+URZ], R0 ;  /* 0x00000000070075a7 */ /* 0x000e24000800017f */
[----:B0-----:R-:W-:Y:S05]  /*17860*/  @!P0 BRA `(.L_x_568) ;  /* 0x0000000400448947 */ /* 0x001fea0003800000 */
.L_x_582:
        /* <DEDUP_REMOVED lines=9> */
.L_x_583:
[----:B0-----:R-:W-:-:S04]  /*17900*/  IADD3 R0, R4, 0x1, RZ ;  /* 0x0000000104007810 */ /* 0x001fc80007ffe0ff */
        /* <DEDUP_REMOVED lines=8> */
.L_x_584:
        /* <DEDUP_REMOVED lines=9> */
.L_x_585:
[----:B0-----:R-:W-:-:S05]  /*17a20*/  VIADD R0, R4, 0x1 ;  /* 0x0000000104007836 */ /* 0x001fca0000000000 */
[----:B------:R-:W-:-:S04]  /*17a30*/  ISETP.NE.AND P0, PT, R0, 0x7, PT ;  /* 0x000000070000780c */ /* 0x000fc80003f05270 */
[----:B------:R-:W-:Y:S02]  /*17a40*/  SEL R2, RZ, 0x1, P0 ;  /* 0x00000001ff027807 */ /* 0x000fe40000000000 */
[----:B------:R-:W-:Y:S02]  /*17a50*/  SEL R0, R0, RZ, P0 ;  /* 0x000000ff00007207 */ /* 0x000fe40000000000 */
[----:B------:R-:W-:-:S03]  /*17a60*/  LOP3.LUT R2, R5, R2, RZ, 0x3c, !PT ;  /* 0x0000000205027212 */ /* 0x000fc600078e3cff */
[----:B------:R-:W-:Y:S01]  /*17a70*/  IMAD R3, R0, 0x8, R3 ;  /* 0x0000000800037824 */ /* 0x000fe200078e0203 */
[----:B------:R-:W-:-:S07]  /*17a80*/  SHF.L.U32 R0, R2, 0x1f, RZ ;  /* 0x0000001f02007819 */ /* 0x000fce00000006ff */
.L_x_572:
[----:B0-----:R0:W1:Y:S02]  /*17a90*/  SYNCS.PHASECHK.TRANS64.TRYWAIT P0, [R3+URZ], R0 ;  /* 0x00000000030075a7 */ /* 0x001064000800017f */
[----:B-1----:R-:W-:Y:S05]  /*17aa0*/  @!P0 NANOSLEEP.SYNCS 0x989680 ;  /* 0x009896800000895d */ /* 0x002fea0003900000 */
[----:B------:R-:W1:Y:S02]  /*17ab0*/  @!P0 SYNCS.PHASECHK.TRANS64 P0, [R3+URZ], R0 ;  /* 0x00000000030085a7 */ /* 0x000e64000800007f */
[----:B-1----:R-:W-:Y:S05]  /*17ac0*/  @!P0 BRA `(.L_x_572) ;  /* 0xfffffffc00f08947 */ /* 0x002fea000383ffff */
.L_x_564:
[----:B------:R-:W-:Y:S05]  /*17ad0*/  BSYNC B0 ;  /* 0x0000000000007941 */ /* 0x000fea0003800000 */
.L_x_563:
[----:B------:R-:W-:Y:S05]  /*17ae0*/  EXIT ;  /* 0x000000000000794d */ /* 0x000fea0003800000 */
.L_x_21:
[----:B-1----:R1:W2:Y:S02]  /*17af0*/  SYNCS.PHASECHK.TRANS64.TRYWAIT P1, [R4+URZ], R3 ;  /* 0x00000003040075a7 */ /* 0x0022a4000802017f */
[----:B--2---:R-:W-:Y:S05]  /*17b00*/  @!P1 NANOSLEEP.SYNCS 0x989680 ;  /* 0x009896800000995d */ /* 0x004fea0003900000 */
[----:B------:R-:W2:Y:S02]  /*17b10*/  @!P1 SYNCS.PHASECHK.TRANS64 P1, [R4+URZ], R3 ;  /* 0x00000003040095a7 */ /* 0x000ea4000802007f */
[----:B--2---:R-:W-:Y:S05]  /*17b20*/  @!P1 BRA `(.L_x_21) ;  /* 0xfffffffc00f09947 */ /* 0x004fea000383ffff */
[----:B------:R-:W-:Y:S05]  /*17b30*/  BRA `(.L_x_20) ;  /* 0xfffffe9c00087947 */ /* 0x000fea000383ffff */
.L_x_26:
[----:B-1----:R1:W2:Y:S02]  /*17b40*/  SYNCS.PHASECHK.TRANS64.TRYWAIT P1, [R5+URZ], R6 ;  /* 0x00000006050075a7 */ /* 0x0022a4000802017f */
[----:B--2---:R-:W-:Y:S05]  /*17b50*/  @!P1 NANOSLEEP.SYNCS 0x989680 ;  /* 0x009896800000995d */ /* 0x004fea0003900000 */
[----:B------:R-:W2:Y:S02]  /*17b60*/  @!P1 SYNCS.PHASECHK.TRANS64 P1, [R5+URZ], R6 ;  /* 0x00000006050095a7 */ /* 0x000ea4000802007f */
[----:B--2---:R-:W-:Y:S05]  /*17b70*/  @!P1 BRA `(.L_x_26) ;  /* 0xfffffffc00f09947 */ /* 0x004fea000383ffff */
[----:B------:R-:W-:Y:S05]  /*17b80*/  BRA `(.L_x_25) ;  /* 0xfffffeb000687947 */ /* 0x000fea000383ffff */
.L_x_551:
[----:B------:R-:W-:Y:S01]  /*17b90*/  BSSY B1, `(.L_x_573) ;  /* 0x0000006000017945 */ /* 0x000fe20003800000 */
[----:B------:R-:W-:-:S07]  /*17ba0*/  IMAD.MOV.U32 R15, RZ, RZ, -0x1 ;  /* 0xffffffffff0f7424 */ /* 0x000fce00078e00ff */
[----:B------:R-:W-:Y:S05]  /*17bb0*/  WARPSYNC.COLLECTIVE R15, `(.L_x_574) ;  /* 0x000000000f0c7348 */ /* 0x000fea0003c00000 */
[----:B------:R-:W-:Y:S02]  /*17bc0*/  ELECT P6, UR62, PT ;  /* 0x00000000003e782f */ /* 0x000fe400038c0000 */
[----:B------:R-:W-:Y:S01]  /*17bd0*/  MOV R14, UR62 ;  /* 0x0000003e000e7c02 */ /* 0x000fe20008000f00 */
[----:B------:R-:W-:Y:S10]  /*17be0*/  ENDCOLLECTIVE ;  /* 0x000000000000791b */ /* 0x000ff40003800000 */
.L_x_574:
[----:B------:R-:W-:Y:S05]  /*17bf0*/  BSYNC B1 ;  /* 0x0000000000017941 */ /* 0x000fea0003800000 */
.L_x_573:
[----:B------:R-:W-:Y:S05]  /*17c00*/  BRA `(.L_x_575) ;  /* 0xffffffec00987947 */ /* 0x000fea000383ffff */
.L_x_554:
[----:B0-----:R0:W1:Y:S02]  /*17c10*/  SYNCS.PHASECHK.TRANS64.TRYWAIT P0, [R5+URZ+0x38], R14 ;  /* 0x0000380e050075a7 */ /* 0x001064000800017f */
[----:B-1----:R-:W-:Y:S05]  /*17c20*/  @!P0 NANOSLEEP.SYNCS 0x989680 ;  /* 0x009896800000895d */ /* 0x002fea0003900000 */
[----:B------:R-:W1:Y:S02]  /*17c30*/  @!P0 SYNCS.PHASECHK.TRANS64 P0, [R5+URZ+0x38], R14 ;  /* 0x0000380e050085a7 */ /* 0x000e64000800007f */
[----:B-1----:R-:W-:Y:S05]  /*17c40*/  @!P0 BRA `(.L_x_554) ;  /* 0xfffffffc00f08947 */ /* 0x002fea000383ffff */
[----:B------:R-:W-:Y:S05]  /*17c50*/  BRA `(.L_x_576) ;  /* 0xffffffec00d07947 */ /* 0x000fea000383ffff */
.L_x_562:
[----:B------:R-:W-:Y:S01]  /*17c60*/  BSSY B0, `(.L_x_577) ;  /* 0x0000006000007945 */ /* 0x000fe20003800000 */
[----:B------:R-:W-:-:S07]  /*17c70*/  IMAD.MOV.U32 R15, RZ, RZ, -0x1 ;  /* 0xffffffffff0f7424 */ /* 0x000fce00078e00ff */
[----:B------:R-:W-:Y:S05]  /*17c80*/  WARPSYNC.COLLECTIVE R15, `(.L_x_578) ;  /* 0x000000000f0c7348 */ /* 0x000fea0003c00000 */
[----:B------:R-:W-:Y:S02]  /*17c90*/  ELECT P6, UR62, PT ;  /* 0x00000000003e782f */ /* 0x000fe400038c0000 */
[----:B------:R-:W-:Y:S01]  /*17ca0*/  MOV R14, UR62 ;  /* 0x0000003e000e7c02 */ /* 0x000fe20008000f00 */
[----:B------:R-:W-:Y:S10]  /*17cb0*/  ENDCOLLECTIVE ;  /* 0x000000000000791b */ /* 0x000ff40003800000 */
.L_x_578:
[----:B------:R-:W-:Y:S05]  /*17cc0*/  BSYNC B0 ;  /* 0x0000000000007941 */ /* 0x000fea0003800000 */
.L_x_577:
[----:B------:R-:W-:Y:S05]  /*17cd0*/  BRA `(.L_x_579) ;  /* 0xfffffff800607947 */ /* 0x000fea000383ffff */
.L_x_566:
[----:B0-----:R0:W1:Y:S02]  /*17ce0*/  SYNCS.PHASECHK.TRANS64.TRYWAIT P0, [R5+URZ], R2 ;  /* 0x00000002050075a7 */ /* 0x001064000800017f */
[----:B-1----:R-:W-:Y:S05]  /*17cf0*/  @!P0 NANOSLEEP.SYNCS 0x989680 ;  /* 0x009896800000895d */ /* 0x002fea0003900000 */
[----:B------:R-:W1:Y:S02]  /*17d00*/  @!P0 SYNCS.PHASECHK.TRANS64 P0, [R5+URZ], R2 ;  /* 0x00000002050085a7 */ /* 0x000e64000800007f */
[----:B-1----:R-:W-:Y:S05]  /*17d10*/  @!P0 BRA `(.L_x_566) ;  /* 0xfffffffc00f08947 */ /* 0x002fea000383ffff */
[----:B------:R-:W-:Y:S05]  /*17d20*/  BRA `(.L_x_580) ;  /* 0xfffffff800887947 */ /* 0x000fea000383ffff */
.L_x_567:
[----:B0-----:R0:W1:Y:S02]  /*17d30*/  SYNCS.PHASECHK.TRANS64.TRYWAIT P0, [R7+URZ], R0 ;  /* 0x00000000070075a7 */ /* 0x001064000800017f */
[----:B-1----:R-:W-:Y:S05]  /*17d40*/  @!P0 NANOSLEEP.SYNCS 0x989680 ;  /* 0x009896800000895d */ /* 0x002fea0003900000 */
[----:B------:R-:W1:Y:S02]  /*17d50*/  @!P0 SYNCS.PHASECHK.TRANS64 P0, [R7+URZ], R0 ;  /* 0x00000000070085a7 */ /* 0x000e64000800007f */
[----:B-1----:R-:W-:Y:S05]  /*17d60*/  @!P0 BRA `(.L_x_567) ;  /* 0xfffffffc00f08947 */ /* 0x002fea000383ffff */
[----:B------:R-:W-:Y:S05]  /*17d70*/  BRA `(.L_x_581) ;  /* 0xfffffff800987947 */ /* 0x000fea000383ffff */
.L_x_568:
[----:B0-----:R0:W1:Y:S02]  /*17d80*/  SYNCS.PHASECHK.TRANS64.TRYWAIT P0, [R7+URZ], R0 ;  /* 0x00000000070075a7 */ /* 0x001064000800017f */
[----:B-1----:R-:W-:Y:S05]  /*17d90*/  @!P0 NANOSLEEP.SYNCS 0x989680 ;  /* 0x009896800000895d */ /* 0x002fea0003900000 */
[----:B------:R-:W1:Y:S02]  /*17da0*/  @!P0 SYNCS.PHASECHK.TRANS64 P0, [R7+URZ], R0 ;  /* 0x00000000070085a7 */ /* 0x000e64000800007f */
[----:B-1----:R-:W-:Y:S05]  /*17db0*/  @!P0 BRA `(.L_x_568) ;  /* 0xfffffffc00f08947 */ /* 0x002fea000383ffff */
[----:B------:R-:W-:Y:S05]  /*17dc0*/  BRA `(.L_x_582) ;  /* 0xfffffff800a87947 */ /* 0x000fea000383ffff */
.L_x_569:
[----:B0-----:R0:W1:Y:S02]  /*17dd0*/  SYNCS.PHASECHK.TRANS64.TRYWAIT P0, [R7+URZ], R0 ;  /* 0x00000000070075a7 */ /* 0x001064000800017f */
[----:B-1----:R-:W-:Y:S05]  /*17de0*/  @!P0 NANOSLEEP.SYNCS 0x989680 ;  /* 0x009896800000895d */ /* 0x002fea0003900000 */
[----:B------:R-:W1:Y:S02]  /*17df0*/  @!P0 SYNCS.PHASECHK.TRANS64 P0, [R7+URZ], R0 ;  /* 0x00000000070085a7 */ /* 0x000e64000800007f */
[----:B-1----:R-:W-:Y:S05]  /*17e00*/  @!P0 BRA `(.L_x_569) ;  /* 0xfffffffc00f08947 */ /* 0x002fea000383ffff */
[----:B------:R-:W-:Y:S05]  /*17e10*/  BRA `(.L_x_583) ;  /* 0xfffffff800b87947 */ /* 0x000fea000383ffff */
.L_x_570:
[----:B0-----:R0:W1:Y:S02]  /*17e20*/  SYNCS.PHASECHK.TRANS64.TRYWAIT P0, [R7+URZ], R0 ;  /* 0x00000000070075a7 */ /* 0x001064000800017f */
[----:B-1----:R-:W-:Y:S05]  /*17e30*/  @!P0 NANOSLEEP.SYNCS 0x989680 ;  /* 0x009896800000895d */ /* 0x002fea0003900000 */
[----:B------:R-:W1:Y:S02]  /*17e40*/  @!P0 SYNCS.PHASECHK.TRANS64 P0, [R7+URZ], R0 ;  /* 0x00000000070085a7 */ /* 0x000e64000800007f */
[----:B-1----:R-:W-:Y:S05]  /*17e50*/  @!P0 BRA `(.L_x_570) ;  /* 0xfffffffc00f08947 */ /* 0x002fea000383ffff */
[----:B------:R-:W-:Y:S05]  /*17e60*/  BRA `(.L_x_584) ;  /* 0xfffffff800c87947 */ /* 0x000fea000383ffff */
.L_x_571:
[----:B0-----:R0:W1:Y:S02]  /*17e70*/  SYNCS.PHASECHK.TRANS64.TRYWAIT P0, [R7+URZ], R0 ;  /* 0x00000000070075a7 */ /* 0x001064000800017f */
[----:B-1----:R-:W-:Y:S05]  /*17e80*/  @!P0 NANOSLEEP.SYNCS 0x989680 ;  /* 0x009896800000895d */ /* 0x002fea0003900000 */
[----:B------:R-:W1:Y:S02]  /*17e90*/  @!P0 SYNCS.PHASECHK.TRANS64 P0, [R7+URZ], R0 ;  /* 0x00000000070085a7 */ /* 0x000e64000800007f */
[----:B-1----:R-:W-:Y:S05]  /*17ea0*/  @!P0 BRA `(.L_x_571) ;  /* 0xfffffffc00f08947 */ /* 0x002fea000383ffff */
[----:B------:R-:W-:Y:S05]  /*17eb0*/  BRA `(.L_x_585) ;  /* 0xfffffff800d87947 */ /* 0x000fea000383ffff */
.L_x_586:
[----:B------:R-:W-:-:S00]  /*17ec0*/  BRA `(.L_x_586) ;  /* 0xfffffffc00fc7947 */ /* 0x000fc0000383ffff */
[----:B------:R-:W-:-:S00]  /*17ed0*/  NOP ;  /* 0x0000000000007918 */ /* 0x000fc00000000000 */
        /* <DEDUP_REMOVED lines=10> */
.L_x_587:


//--------------------- .nv.global.init           --------------------------
	.section	.nv.global.init,"aw",@progbits
.nv.global.init:
	.type		$str$22,@object
	.size		$str$22,($str$23 - $str$22)
$str$22:
        /*0000*/ 	.byte	0x6b, 0x5f, 0x74, 0x69, 0x6c, 0x65, 0x5f, 0x63, 0x6f, 0x75, 0x6e, 0x74, 0x20, 0x3e, 0x3d, 0x20
        /*0010*/ 	.byte	0x31, 0x00
	.type		$str$23,@object
	.size		$str$23,(__unnamed_1 - $str$23)
$str$23:
        /*0012*/ 	.byte	0x2f, 0x74, 0x6d, 0x70, 0x2f, 0x63, 0x75, 0x74, 0x6c, 0x61, 0x73, 0x73, 0x5f, 0x73, 0x77, 0x65
        /*0022*/ 	.byte	0x65, 0x70, 0x5f, 0x73, 0x72, 0x63, 0x2f, 0x69, 0x6e, 0x63, 0x6c, 0x75, 0x64, 0x65, 0x2f, 0x63
        /*0032*/ 	.byte	0x75, 0x74, 0x6c, 0x61, 0x73, 0x73, 0x2f, 0x67, 0x65, 0x6d, 0x6d, 0x2f, 0x63, 0x6f, 0x6c, 0x6c
        /*0042*/ 	.byte	0x65, 0x63, 0x74, 0x69, 0x76, 0x65, 0x2f, 0x73, 0x6d, 0x39, 0x30, 0x5f, 0x6d, 0x6d, 0x61, 0x5f
        /*0052*/ 	.byte	0x74, 0x6d, 0x61, 0x5f, 0x67, 0x6d, 0x6d, 0x61, 0x5f, 0x73, 0x73, 0x5f, 0x77, 0x61, 0x72, 0x70
        /*0062*/ 	.byte	0x73, 0x70, 0x65, 0x63, 0x69, 0x61, 0x6c, 0x69, 0x7a, 0x65, 0x64, 0x2e, 0x68, 0x70, 0x70, 0x00
	.type		__unnamed_1,@object
	.size		__unnamed_1,(.L_0 - __unnamed_1)
__unnamed_1:
        /* <DEDUP_REMOVED lines=182> */
        /*0bd2*/ 	.byte	0x5d, 0x00
.L_0:


//--------------------- .nv.shared._ZN7cutlass13device_kernelINS_4gemm6kernel13GemmUniversalIN4cute5tupleIJiiiiEEENS1_10collective13CollectiveMmaINS1_34MainloopSm90TmaGmmaWarpSpecializedILi7ENS5_IJNS4_1CILi2EEENSA_ILi1EEESC_EEENS1_35KernelTmaWarpSpecializedCooperativeEEENS5_IJNSA_ILi256EEESG_NSA_ILi32EEEEEENS_10bfloat16_tENS5_IJlSC_lEEESJ_SK_NS4_8TiledMMAINS4_8MMA_AtomIJNS4_4SM904GMMA28MMA_64x256x16_F32BF16BF16_SSILNSO_5MajorE0ELSQ_0ELNSO_7ScaleInE1ELSR_1EEEEEENS4_6LayoutISD_NS5_IJSC_NSA_ILi0EEESV_EEEEENS5_IJNS4_10UnderscoreESY_SY_EEEEENS4_13SM90_TMA_LOADENS4_14ComposedLayoutINS4_7SwizzleILi2ELi4ELi3EEENS4_18smem_ptr_flag_bitsILi16EEENSU_INS5_IJNSA_ILi8EEESH_EEENS5_IJSH_SC_EEEEEEEvNS4_8identityENS4_23SM90_TMA_LOAD_MULTICASTES1B_vS1C_EENS_8epilogue10collective6detail29Sm90TmaWarpSpecializedAdapterINS1G_15DefaultEpilogueISJ_SK_SK_NS1F_6thread17LinearCombinationISJ_Li1EffLNS1K_9ScaleType4KindE0ELNS_15FloatRoundStyleE2ESJ_EENS1_15EpilogueDefaultEEEEEvvEEEEvNT_6ParamsE --------------------------
	.section	.nv.shared._ZN7cutlass13device_kernelINS_4gemm6kernel13GemmUniversalIN4cute5tupleIJiiiiEEENS1_10collective13CollectiveMmaINS1_34MainloopSm90TmaGmmaWarpSpecializedILi7ENS5_IJNS4_1CILi2EEENSA_ILi1EEESC_EEENS1_35KernelTmaWarpSpecializedCooperativeEEENS5_IJNSA_ILi256EEESG_NSA_ILi32EEEEEENS_10bfloat16_tENS5_IJlSC_lEEESJ_SK_NS4_8TiledMMAINS4_8MMA_AtomIJNS4_4SM904GMMA28MMA_64x256x16_F32BF16BF16_SSILNSO_5MajorE0ELSQ_0ELNSO_7ScaleInE1ELSR_1EEEEEENS4_6LayoutISD_NS5_IJSC_NSA_ILi0EEESV_EEEEENS5_IJNS4_10UnderscoreESY_SY_EEEEENS4_13SM90_TMA_LOADENS4_14ComposedLayoutINS4_7SwizzleILi2ELi4ELi3EEENS4_18smem_ptr_flag_bitsILi16EEENSU_INS5_IJNSA_ILi8EEESH_EEENS5_IJSH_SC_EEEEEEEvNS4_8identityENS4_23SM90_TMA_LOAD_MULTICASTES1B_vS1C_EENS_8epilogue10collective6detail29Sm90TmaWarpSpecializedAdapterINS1G_15DefaultEpilogueISJ_SK_SK_NS1F_6thread17LinearCombinationISJ_Li1EffLNS1K_9ScaleType4KindE0ELNS_15FloatRoundStyleE2ESJ_EENS1_15EpilogueDefaultEEEEEvvEEEEvNT_6ParamsE,"aw",@nobits
	.sectionflags	@""
	.align	16
	.zero		1024


//--------------------- .nv.shared.reserved.0     --------------------------
	.section	.nv.shared.reserved.0,"aw",@nobits
	.weak		__nv_reservedSMEM_offset_0_alias
	.size		__nv_reservedSMEM_offset_0_alias, 0, 0
	.other		__nv_reservedSMEM_offset_0_alias,@"STO_CUDA_RESERVED_SHARED STV_DEFAULT"
__nv_reservedSMEM_offset_0_alias:
	.zero		0


//--------------------- .nv.global                --------------------------
	.section	.nv.global,"aw",@nobits
.nv.global:
	.type		_ZN40_INTERNAL_0c159378_4_k_cu_cac8fac1_291114cute1_E,@object
	.size		_ZN40_INTERNAL_0c159378_4_k_cu_cac8fac1_291114cute1_E,(_ZN40_INTERNAL_0c159378_4_k_cu_cac8fac1_291114cuda3std3__45__cpo6cbeginE - _ZN40_INTERNAL_0c159378_4_k_cu_cac8fac1_291114cute1_E)
_ZN40_INTERNAL_0c159378_4_k_cu_cac8fac1_291114cute1_E:
	.zero		1
	.type		_ZN40_INTERNAL_0c159378_4_k_cu_cac8fac1_291114cuda3std3__45__cpo6cbeginE,@object
	.size		_ZN40_INTERNAL_0c159378_4_k_cu_cac8fac1_291114cuda3std3__45__cpo6cbeginE,(_ZN40_INTERNAL_0c159378_4_k_cu_cac8fac1_291114cuda3std3__48in_placeE - _ZN40_INTERNAL_0c159378_4_k_cu_cac8fac1_291114cuda3std3__45__cpo6cbeginE)
_ZN40_INTERNAL_0c159378_4_k_cu_cac8fac1_291114cuda3std3__45__cpo6cbeginE:
	.zero		1
	.type		_ZN40_INTERNAL_0c159378_4_k_cu_cac8fac1_291114cuda3std3__48in_placeE,@object
	.size		_ZN40_INTERNAL_0c159378_4_k_cu_cac8fac1_291114cuda3std3__48in_placeE,(_ZN40_INTERNAL_0c159378_4_k_cu_cac8fac1_291114cuda3std6ranges3__45__cpo9iter_moveE - _ZN40_INTERNAL_0c159378_4_k_cu_cac8fac1_291114cuda3std3__48in_placeE)
_ZN40_INTERNAL_0c159378_4_k_cu_cac8fac1_291114cuda3std3__48in_placeE:
	.zero		1
	.type		_ZN40_INTERNAL_0c159378_4_k_cu_cac8fac1_291114cuda3std6ranges3__45__cpo9iter_moveE,@object
	.size		_ZN40_INTERNAL_0c159378_4_k_cu_cac8fac1_291114cuda3std6ranges3__45__cpo9iter_moveE,(_ZN40_INTERNAL_0c159378_4_k_cu_cac8fac1_291114cuda3std3__45__cpo5beginE - _ZN40_INTERNAL_0c159378_4_k_cu_cac8fac1_291114cuda3std6ranges3__45__cpo9iter_moveE)
_ZN40_INTERNAL_0c159378_4_k_cu_cac8fac1_291114cuda3std6ranges3__45__cpo9iter_moveE:
	.zero		1
	.type		_ZN40_INTERNAL_0c159378_4_k_cu_cac8fac1_291114cuda3std3__45__cpo5beginE,@object
	.size		_ZN40_INTERNAL_0c159378_4_k_cu_cac8fac1_291114cuda3std3__45__cpo5beginE,(_ZN40_INTERNAL_0c159378_4_k_cu_cac8fac1_291114cuda3std3__442_GLOBAL__N__0c159378_4_k_cu_cac8fac1_291116ignoreE - _ZN40_INTERNAL_0c159378_4_k_cu_cac8fac1_291114cuda3std3__45__cpo5beginE)
_ZN40_INTERNAL_0c159378_4_k_cu_cac8fac1_291114cuda3std3__45__cpo5beginE:
	.zero		1
	.type		_ZN40_INTERNAL_0c159378_4_k_cu_cac8fac1_291114cuda3std3__442_GLOBAL__N__0c159378_4_k_cu_cac8fac1_291116ignoreE,@object
	.size		_ZN40_INTERNAL_0c159378_4_k_cu_cac8fac1_291114cuda3std3__442_GLOBAL__N__0c159378_4_k_cu_cac8fac1_291116ignoreE,(_ZN40_INTERNAL_0c159378_4_k_cu_cac8fac1_291114cute7productE - _ZN40_INTERNAL_0c159378_4_k_cu_cac8fac1_291114cuda3std3__442_GLOBAL__N__0c159378_4_k_cu_cac8fac1_291116ignoreE)
_ZN40_INTERNAL_0c159378_4_k_cu_cac8fac1_291114cuda3std3__442_GLOBAL__N__0c159378_4_k_cu_cac8fac1_291116ignoreE:
	.zero		1
	.type		_ZN40_INTERNAL_0c159378_4_k_cu_cac8fac1_291114cute7productE,@object
	.size		_ZN40_INTERNAL_0c159378_4_k_cu_cac8fac1_291114cute7productE,(_ZN40_INTERNAL_0c159378_4_k_cu_cac8fac1_291114cuda3std3__45__cpo3endE - _ZN40_INTERNAL_0c159378_4_k_cu_cac8fac1_291114cute7productE)
_ZN40_INTERNAL_0c159378_4_k_cu_cac8fac1_291114cute7productE:
	.zero		1
	.type		_ZN40_INTERNAL_0c159378_4_k_cu_cac8fac1_291114cuda3std3__45__cpo3endE,@object
	.size		_ZN40_INTERNAL_0c159378_4_k_cu_cac8fac1_291114cuda3std3__45__cpo3endE,(_ZN40_INTERNAL_0c159378_4_k_cu_cac8fac1_291114cuda3std3__419piecewise_constructE - _ZN40_INTERNAL_0c159378_4_k_cu_cac8fac1_291114cuda3std3__45__cpo3endE)
_ZN40_INTERNAL_0c159378_4_k_cu_cac8fac1_291114cuda3std3__45__cpo3endE:
	.zero		1
	.type		_ZN40_INTERNAL_0c159378_4_k_cu_cac8fac1_291114cuda3std3__419piecewise_constructE,@object
	.size		_ZN40_INTERNAL_0c159378_4_k_cu_cac8fac1_291114cuda3std3__419piecewise_constructE,(_ZN40_INTERNAL_0c159378_4_k_cu_cac8fac1_291114cuda3std3__45__cpo4cendE - _ZN40_INTERNAL_0c159378_4_k_cu_cac8fac1_291114cuda3std3__419piecewise_constructE)
_ZN40_INTERNAL_0c159378_4_k_cu_cac8fac1_291114cuda3std3__419piecewise_constructE:
	.zero		1
	.type		_ZN40_INTERNAL_0c159378_4_k_cu_cac8fac1_291114cuda3std3__45__cpo4cendE,@object
	.size		_ZN40_INTERNAL_0c159378_4_k_cu_cac8fac1_291114cuda3std3__45__cpo4cendE,(_ZN40_INTERNAL_0c159378_4_k_cu_cac8fac1_291114cuda3std6ranges3__45__cpo4swapE - _ZN40_INTERNAL_0c159378_4_k_cu_cac8fac1_291114cuda3std3__45__cpo4cendE)
_ZN40_INTERNAL_0c159378_4_k_cu_cac8fac1_291114cuda3std3__45__cpo4cendE:
	.zero		1
	.type		_ZN40_INTERNAL_0c159378_4_k_cu_cac8fac1_291114cuda3std6ranges3__45__cpo4swapE,@object
	.size		_ZN40_INTERNAL_0c159378_4_k_cu_cac8fac1_291114cuda3std6ranges3__45__cpo4swapE,(.L_8 - _ZN40_INTERNAL_0c159378_4_k_cu_cac8fac1_291114cuda3std6ranges3__45__cpo4swapE)
_ZN40_INTERNAL_0c159378_4_k_cu_cac8fac1_291114cuda3std6ranges3__45__cpo4swapE:
	.zero		1
.L_8:


//--------------------- .nv.constant0._ZN7cutlass13device_kernelINS_4gemm6kernel13GemmUniversalIN4cute5tupleIJiiiiEEENS1_10collective13CollectiveMmaINS1_34MainloopSm90TmaGmmaWarpSpecializedILi7ENS5_IJNS4_1CILi2EEENSA_ILi1EEESC_EEENS1_35KernelTmaWarpSpecializedCooperativeEEENS5_IJNSA_ILi256EEESG_NSA_ILi32EEEEEENS_10bfloat16_tENS5_IJlSC_lEEESJ_SK_NS4_8TiledMMAINS4_8MMA_AtomIJNS4_4SM904GMMA28MMA_64x256x16_F32BF16BF16_SSILNSO_5MajorE0ELSQ_0ELNSO_7ScaleInE1ELSR_1EEEEEENS4_6LayoutISD_NS5_IJSC_NSA_ILi0EEESV_EEEEENS5_IJNS4_10UnderscoreESY_SY_EEEEENS4_13SM90_TMA_LOADENS4_14ComposedLayoutINS4_7SwizzleILi2ELi4ELi3EEENS4_18smem_ptr_flag_bitsILi16EEENSU_INS5_IJNSA_ILi8EEESH_EEENS5_IJSH_SC_EEEEEEEvNS4_8identityENS4_23SM90_TMA_LOAD_MULTICASTES1B_vS1C_EENS_8epilogue10collective6detail29Sm90TmaWarpSpecializedAdapterINS1G_15DefaultEpilogueISJ_SK_SK_NS1F_6thread17LinearCombinationISJ_Li1EffLNS1K_9ScaleType4KindE0ELNS_15FloatRoundStyleE2ESJ_EENS1_15EpilogueDefaultEEEEEvvEEEEvNT_6ParamsE --------------------------
	.section	.nv.constant0._ZN7cutlass13device_kernelINS_4gemm6kernel13GemmUniversalIN4cute5tupleIJiiiiEEENS1_10collective13CollectiveMmaINS1_34MainloopSm90TmaGmmaWarpSpecializedILi7ENS5_IJNS4_1CILi2EEENSA_ILi1EEESC_EEENS1_35KernelTmaWarpSpecializedCooperativeEEENS5_IJNSA_ILi256EEESG_NSA_ILi32EEEEEENS_10bfloat16_tENS5_IJlSC_lEEESJ_SK_NS4_8TiledMMAINS4_8MMA_AtomIJNS4_4SM904GMMA28MMA_64x256x16_F32BF16BF16_SSILNSO_5MajorE0ELSQ_0ELNSO_7ScaleInE1ELSR_1EEEEEENS4_6LayoutISD_NS5_IJSC_NSA_ILi0EEESV_EEEEENS5_IJNS4_10UnderscoreESY_SY_EEEEENS4_13SM90_TMA_LOADENS4_14ComposedLayoutINS4_7SwizzleILi2ELi4ELi3EEENS4_18smem_ptr_flag_bitsILi16EEENSU_INS5_IJNSA_ILi8EEESH_EEENS5_IJSH_SC_EEEEEEEvNS4_8identityENS4_23SM90_TMA_LOAD_MULTICASTES1B_vS1C_EENS_8epilogue10collective6detail29Sm90TmaWarpSpecializedAdapterINS1G_15DefaultEpilogueISJ_SK_SK_NS1F_6thread17LinearCombinationISJ_Li1EffLNS1K_9ScaleType4KindE0ELNS_15FloatRoundStyleE2ESJ_EENS1_15EpilogueDefaultEEEEEvvEEEEvNT_6ParamsE,"a",@progbits
	.sectionflags	@""
	.align	4
.nv.constant0._ZN7cutlass13device_kernelINS_4gemm6kernel13GemmUniversalIN4cute5tupleIJiiiiEEENS1_10collective13CollectiveMmaINS1_34MainloopSm90TmaGmmaWarpSpecializedILi7ENS5_IJNS4_1CILi2EEENSA_ILi1EEESC_EEENS1_35KernelTmaWarpSpecializedCooperativeEEENS5_IJNSA_ILi256EEESG_NSA_ILi32EEEEEENS_10bfloat16_tENS5_IJlSC_lEEESJ_SK_NS4_8TiledMMAINS4_8MMA_AtomIJNS4_4SM904GMMA28MMA_64x256x16_F32BF16BF16_SSILNSO_5MajorE0ELSQ_0ELNSO_7ScaleInE1ELSR_1EEEEEENS4_6LayoutISD_NS5_IJSC_NSA_ILi0EEESV_EEEEENS5_IJNS4_10UnderscoreESY_SY_EEEEENS4_13SM90_TMA_LOADENS4_14ComposedLayoutINS4_7SwizzleILi2ELi4ELi3EEENS4_18smem_ptr_flag_bitsILi16EEENSU_INS5_IJNSA_ILi8EEESH_EEENS5_IJSH_SC_EEEEEEEvNS4_8identityENS4_23SM90_TMA_LOAD_MULTICASTES1B_vS1C_EENS_8epilogue10collective6detail29Sm90TmaWarpSpecializedAdapterINS1G_15DefaultEpilogueISJ_SK_SK_NS1F_6thread17LinearCombinationISJ_Li1EffLNS1K_9ScaleType4KindE0ELNS_15FloatRoundStyleE2ESJ_EENS1_15EpilogueDefaultEEEEEvvEEEEvNT_6ParamsE:
	.zero		1664


//--------------------- SYMBOLS --------------------------

	.type		.nv.reservedSmem.offset0,@object
	.size		.nv.reservedSmem.offset0,0x4
	.type		__assertfail,@function
